// auto-generated by cutlass_sweep.sparse_gemm — config: {"arch": "sm_90", "cluster_m": 1, "cluster_n": 1, "dtype": "fp16", "tile_k": 128, "tile_m": 256, "tile_n": 64}
#include "cutlass/cutlass.h"
#include "cutlass/gemm/collective/collective_builder.hpp"
#include "cutlass/gemm/device/gemm_universal_adapter.h"
#include "cutlass/gemm/kernel/gemm_universal.hpp"
#include "cutlass/epilogue/collective/collective_builder.hpp"

using Elem = cutlass::half_t;
using Acc  = float;
using TileShape    = cute::Shape<cute::_256, cute::_64, cute::_128>;
using ClusterShape = cute::Shape<cute::_1, cute::_1, cute::_1>;

using CollectiveEpilogue = typename cutlass::epilogue::collective::CollectiveBuilder<
    cutlass::arch::Sm90, cutlass::arch::OpClassSparseTensorOp,
    TileShape, ClusterShape,
    cutlass::epilogue::collective::EpilogueTileAuto,
    Acc, Acc,
    Acc, cutlass::layout::ColumnMajor, 128 / cutlass::sizeof_bits<Acc>::value,
    Acc, cutlass::layout::ColumnMajor, 128 / cutlass::sizeof_bits<Acc>::value,
    cutlass::epilogue::collective::EpilogueScheduleAuto
  >::CollectiveOp;

using CollectiveMainloop = typename cutlass::gemm::collective::CollectiveBuilder<
    cutlass::arch::Sm90, cutlass::arch::OpClassSparseTensorOp,
    Elem, cutlass::layout::RowMajor, 128 / cutlass::sizeof_bits<Elem>::value,
    Elem, cutlass::layout::ColumnMajor, 128 / cutlass::sizeof_bits<Elem>::value,
    Acc,
    TileShape, ClusterShape,
    cutlass::gemm::collective::StageCountAutoCarveout<static_cast<int>(sizeof(typename CollectiveEpilogue::SharedStorage))>,
    cutlass::gemm::collective::KernelScheduleAuto
  >::CollectiveOp;

using GemmKernel = cutlass::gemm::kernel::GemmUniversal<
    cute::Shape<int,int,int,int>,
    CollectiveMainloop,
    CollectiveEpilogue
>;
using Gemm = cutlass::gemm::device::GemmUniversalAdapter<GemmKernel>;

auto* _anchor = &cutlass::device_kernel<GemmKernel>;


// ===== COMPILED SASS (sm_90a) =====

	.target	sm_90a

	.elftype	@"ET_EXEC"


//--------------------- .note.nv.tkinfo           --------------------------
	.section	.note.nv.tkinfo,"",@"SHT_NOTE"
	.sectionflags	@"SHF_NOTE_NV_TKINFO"
	.tkinfo
        /*0018*/ 	.word	0x00000002
        /*0030*/ 	.string	""
        /*0030*/ 	.string	"ptxas"
        /*0030*/ 	.string	"Cuda compilation tools, release 13.0, V13.0.88"
        /*0030*/ 	.string	"Build cuda_13.0.r13.0/compiler.36424714_0"
        /*0030*/ 	.string	"-arch sm_90a -m 64 "



//--------------------- .note.nv.cuinfo           --------------------------
	.section	.note.nv.cuinfo,"",@"SHT_NOTE"
	.sectionflags	@"SHF_NOTE_NV_CUINFO"
        /*0018*/ 	.short	0x0002
        /*001a*/ 	.short	0x005a
        /*001c*/ 	.short	0x0082
	.zero		2


//--------------------- .nv.info                  --------------------------
	.section	.nv.info,"",@"SHT_CUDA_INFO"
	.align	4


	//----- nvinfo : EIATTR_REGCOUNT
	.align		4
        /*0000*/ 	.byte	0x04, 0x2f
        /*0002*/ 	.short	(.L_12 - .L_11)
	.align		4
.L_11:
        /*0004*/ 	.word	index@(_ZN7cutlass13device_kernelINS_4gemm6kernel13GemmUniversalIN4cute5tupleIJiiiiEEENS1_10collective13CollectiveMmaINS1_40MainloopSm90TmaGmmaWarpSpecializedSparseILi4ENS5_IJNS4_1CILi1EEESB_SB_EEENS1_35KernelTmaWarpSpecializedCooperativeEEENS5_IJNSA_ILi256EEENSA_ILi64EEENSA_ILi128EEEEEENS_6half_tENS5_IJNS4_6LayoutINS5_IJiNS5_IJNSA_ILi2EEEiEEEiEEENS5_IJlNS5_IJSB_SL_EEElEEEEENSK_INS5_IJNS5_IJNS5_IJNSA_ILi8EEESL_NSA_ILi4EEEEEEiEEENS5_IJNS5_IJNSA_ILi16EEESL_SS_EEEiEEEiEEENS5_IJNS5_IJNS5_IJSH_SV_NSA_ILi2048EEEEEENSA_ILi8192EEEEEENS5_IJNS5_IJSB_NSA_ILi1024EEENSA_ILi32EEEEEElEEElEEEEEEEESJ_NS5_IJlSB_lEEENS4_8TiledMMAINS4_8MMA_AtomIJNS4_4SM904GMMA6SPARSE26GMMA_64x64x32_F32F16F16_SSILNS1E_5MajorE0ELS1H_0ELNS1E_7ScaleInE1ELS1I_1ELNS1E_9SparseSelE0EEEEEENSK_INS5_IJSL_SB_SB_EEENS5_IJSB_NSA_ILi0EEES1N_EEEEENS5_IJNS4_10UnderscoreES1Q_S1Q_EEEEENS4_13SM90_TMA_LOADENS4_14ComposedLayoutINS4_7SwizzleILi3ELi4ELi3EEENS4_25smem_sparse_ptr_flag_bitsILi2ELi16EEENSK_INS5_IJNS5_IJSB_SR_EEENS5_IJSL_SG_EEEEEENS5_IJNS5_IJS1N_SH_EEESO_EEEEEEEvNS4_8identityES1T_NS1U_IS1W_NS4_18smem_ptr_flag_bitsILi16EEENSK_INS5_IJSR_SG_EEENS5_IJSG_SB_EEEEEEEvS26_EENS_8epilogue10collective6detail29Sm90TmaWarpSpecializedAdapterINS2F_15DefaultEpilogueIfNS5_IJSB_llEEES2J_NS2E_6thread17LinearCombinationIfLi1EffLNS2K_9ScaleType4KindE0ELNS_15FloatRoundStyleE2EfEENS1_15EpilogueDefaultEEEEEvvEEEEvNT_6ParamsE)
        /*0008*/ 	.word	0x000000a8


	//----- nvinfo : EIATTR_FRAME_SIZE
	.align		4
.L_12:
        /*000c*/ 	.byte	0x04, 0x11
        /*000e*/ 	.short	(.L_14 - .L_13)
	.align		4
.L_13:
        /*0010*/ 	.word	index@(_ZN7cutlass13device_kernelINS_4gemm6kernel13GemmUniversalIN4cute5tupleIJiiiiEEENS1_10collective13CollectiveMmaINS1_40MainloopSm90TmaGmmaWarpSpecializedSparseILi4ENS5_IJNS4_1CILi1EEESB_SB_EEENS1_35KernelTmaWarpSpecializedCooperativeEEENS5_IJNSA_ILi256EEENSA_ILi64EEENSA_ILi128EEEEEENS_6half_tENS5_IJNS4_6LayoutINS5_IJiNS5_IJNSA_ILi2EEEiEEEiEEENS5_IJlNS5_IJSB_SL_EEElEEEEENSK_INS5_IJNS5_IJNS5_IJNSA_ILi8EEESL_NSA_ILi4EEEEEEiEEENS5_IJNS5_IJNSA_ILi16EEESL_SS_EEEiEEEiEEENS5_IJNS5_IJNS5_IJSH_SV_NSA_ILi2048EEEEEENSA_ILi8192EEEEEENS5_IJNS5_IJSB_NSA_ILi1024EEENSA_ILi32EEEEEElEEElEEEEEEEESJ_NS5_IJlSB_lEEENS4_8TiledMMAINS4_8MMA_AtomIJNS4_4SM904GMMA6SPARSE26GMMA_64x64x32_F32F16F16_SSILNS1E_5MajorE0ELS1H_0ELNS1E_7ScaleInE1ELS1I_1ELNS1E_9SparseSelE0EEEEEENSK_INS5_IJSL_SB_SB_EEENS5_IJSB_NSA_ILi0EEES1N_EEEEENS5_IJNS4_10UnderscoreES1Q_S1Q_EEEEENS4_13SM90_TMA_LOADENS4_14ComposedLayoutINS4_7SwizzleILi3ELi4ELi3EEENS4_25smem_sparse_ptr_flag_bitsILi2ELi16EEENSK_INS5_IJNS5_IJSB_SR_EEENS5_IJSL_SG_EEEEEENS5_IJNS5_IJS1N_SH_EEESO_EEEEEEEvNS4_8identityES1T_NS1U_IS1W_NS4_18smem_ptr_flag_bitsILi16EEENSK_INS5_IJSR_SG_EEENS5_IJSG_SB_EEEEEEEvS26_EENS_8epilogue10collective6detail29Sm90TmaWarpSpecializedAdapterINS2F_15DefaultEpilogueIfNS5_IJSB_llEEES2J_NS2E_6thread17LinearCombinationIfLi1EffLNS2K_9ScaleType4KindE0ELNS_15FloatRoundStyleE2EfEENS1_15EpilogueDefaultEEEEEvvEEEEvNT_6ParamsE)
        /*0014*/ 	.word	0x00000000


	//----- nvinfo : EIATTR_MIN_STACK_SIZE
	.align		4
.L_14:
        /*0018*/ 	.byte	0x04, 0x12
        /*001a*/ 	.short	(.L_16 - .L_15)
	.align		4
.L_15:
        /*001c*/ 	.word	index@(_ZN7cutlass13device_kernelINS_4gemm6kernel13GemmUniversalIN4cute5tupleIJiiiiEEENS1_10collective13CollectiveMmaINS1_40MainloopSm90TmaGmmaWarpSpecializedSparseILi4ENS5_IJNS4_1CILi1EEESB_SB_EEENS1_35KernelTmaWarpSpecializedCooperativeEEENS5_IJNSA_ILi256EEENSA_ILi64EEENSA_ILi128EEEEEENS_6half_tENS5_IJNS4_6LayoutINS5_IJiNS5_IJNSA_ILi2EEEiEEEiEEENS5_IJlNS5_IJSB_SL_EEElEEEEENSK_INS5_IJNS5_IJNS5_IJNSA_ILi8EEESL_NSA_ILi4EEEEEEiEEENS5_IJNS5_IJNSA_ILi16EEESL_SS_EEEiEEEiEEENS5_IJNS5_IJNS5_IJSH_SV_NSA_ILi2048EEEEEENSA_ILi8192EEEEEENS5_IJNS5_IJSB_NSA_ILi1024EEENSA_ILi32EEEEEElEEElEEEEEEEESJ_NS5_IJlSB_lEEENS4_8TiledMMAINS4_8MMA_AtomIJNS4_4SM904GMMA6SPARSE26GMMA_64x64x32_F32F16F16_SSILNS1E_5MajorE0ELS1H_0ELNS1E_7ScaleInE1ELS1I_1ELNS1E_9SparseSelE0EEEEEENSK_INS5_IJSL_SB_SB_EEENS5_IJSB_NSA_ILi0EEES1N_EEEEENS5_IJNS4_10UnderscoreES1Q_S1Q_EEEEENS4_13SM90_TMA_LOADENS4_14ComposedLayoutINS4_7SwizzleILi3ELi4ELi3EEENS4_25smem_sparse_ptr_flag_bitsILi2ELi16EEENSK_INS5_IJNS5_IJSB_SR_EEENS5_IJSL_SG_EEEEEENS5_IJNS5_IJS1N_SH_EEESO_EEEEEEEvNS4_8identityES1T_NS1U_IS1W_NS4_18smem_ptr_flag_bitsILi16EEENSK_INS5_IJSR_SG_EEENS5_IJSG_SB_EEEEEEEvS26_EENS_8epilogue10collective6detail29Sm90TmaWarpSpecializedAdapterINS2F_15DefaultEpilogueIfNS5_IJSB_llEEES2J_NS2E_6thread17LinearCombinationIfLi1EffLNS2K_9ScaleType4KindE0ELNS_15FloatRoundStyleE2EfEENS1_15EpilogueDefaultEEEEEvvEEEEvNT_6ParamsE)
        /*0020*/ 	.word	0x00000000
.L_16:


//--------------------- .nv.compat                --------------------------
	.section	.nv.compat,"",@"SHT_CUDA_COMPAT_INFO"
	.align	4
        /*0000*/ 	.byte	0x02, 0x09, 0x01, 0x00, 0x02, 0x02, 0x04, 0x00, 0x02, 0x05, 0x05, 0x00, 0x03, 0x07, 0x01, 0x01
        /*0010*/ 	.byte	0x02, 0x03, 0x01, 0x00, 0x02, 0x06, 0x01, 0x00, 0x04, 0x0b, 0x08, 0x00, 0x00, 0x00, 0x00, 0x00
        /*0020*/ 	.byte	0x00, 0x00, 0x00, 0x00


//--------------------- .nv.info._ZN7cutlass13device_kernelINS_4gemm6kernel13GemmUniversalIN4cute5tupleIJiiiiEEENS1_10collective13CollectiveMmaINS1_40MainloopSm90TmaGmmaWarpSpecializedSparseILi4ENS5_IJNS4_1CILi1EEESB_SB_EEENS1_35KernelTmaWarpSpecializedCooperativeEEENS5_IJNSA_ILi256EEENSA_ILi64EEENSA_ILi128EEEEEENS_6half_tENS5_IJNS4_6LayoutINS5_IJiNS5_IJNSA_ILi2EEEiEEEiEEENS5_IJlNS5_IJSB_SL_EEElEEEEENSK_INS5_IJNS5_IJNS5_IJNSA_ILi8EEESL_NSA_ILi4EEEEEEiEEENS5_IJNS5_IJNSA_ILi16EEESL_SS_EEEiEEEiEEENS5_IJNS5_IJNS5_IJSH_SV_NSA_ILi2048EEEEEENSA_ILi8192EEEEEENS5_IJNS5_IJSB_NSA_ILi1024EEENSA_ILi32EEEEEElEEElEEEEEEEESJ_NS5_IJlSB_lEEENS4_8TiledMMAINS4_8MMA_AtomIJNS4_4SM904GMMA6SPARSE26GMMA_64x64x32_F32F16F16_SSILNS1E_5MajorE0ELS1H_0ELNS1E_7ScaleInE1ELS1I_1ELNS1E_9SparseSelE0EEEEEENSK_INS5_IJSL_SB_SB_EEENS5_IJSB_NSA_ILi0EEES1N_EEEEENS5_IJNS4_10UnderscoreES1Q_S1Q_EEEEENS4_13SM90_TMA_LOADENS4_14ComposedLayoutINS4_7SwizzleILi3ELi4ELi3EEENS4_25smem_sparse_ptr_flag_bitsILi2ELi16EEENSK_INS5_IJNS5_IJSB_SR_EEENS5_IJSL_SG_EEEEEENS5_IJNS5_IJS1N_SH_EEESO_EEEEEEEvNS4_8identityES1T_NS1U_IS1W_NS4_18smem_ptr_flag_bitsILi16EEENSK_INS5_IJSR_SG_EEENS5_IJSG_SB_EEEEEEEvS26_EENS_8epilogue10collective6detail29Sm90TmaWarpSpecializedAdapterINS2F_15DefaultEpilogueIfNS5_IJSB_llEEES2J_NS2E_6thread17LinearCombinationIfLi1EffLNS2K_9ScaleType4KindE0ELNS_15FloatRoundStyleE2EfEENS1_15EpilogueDefaultEEEEEvvEEEEvNT_6ParamsE --------------------------
	.section	.nv.info._ZN7cutlass13device_kernelINS_4gemm6kernel13GemmUniversalIN4cute5tupleIJiiiiEEENS1_10collective13CollectiveMmaINS1_40MainloopSm90TmaGmmaWarpSpecializedSparseILi4ENS5_IJNS4_1CILi1EEESB_SB_EEENS1_35KernelTmaWarpSpecializedCooperativeEEENS5_IJNSA_ILi256EEENSA_ILi64EEENSA_ILi128EEEEEENS_6half_tENS5_IJNS4_6LayoutINS5_IJiNS5_IJNSA_ILi2EEEiEEEiEEENS5_IJlNS5_IJSB_SL_EEElEEEEENSK_INS5_IJNS5_IJNS5_IJNSA_ILi8EEESL_NSA_ILi4EEEEEEiEEENS5_IJNS5_IJNSA_ILi16EEESL_SS_EEEiEEEiEEENS5_IJNS5_IJNS5_IJSH_SV_NSA_ILi2048EEEEEENSA_ILi8192EEEEEENS5_IJNS5_IJSB_NSA_ILi1024EEENSA_ILi32EEEEEElEEElEEEEEEEESJ_NS5_IJlSB_lEEENS4_8TiledMMAINS4_8MMA_AtomIJNS4_4SM904GMMA6SPARSE26GMMA_64x64x32_F32F16F16_SSILNS1E_5MajorE0ELS1H_0ELNS1E_7ScaleInE1ELS1I_1ELNS1E_9SparseSelE0EEEEEENSK_INS5_IJSL_SB_SB_EEENS5_IJSB_NSA_ILi0EEES1N_EEEEENS5_IJNS4_10UnderscoreES1Q_S1Q_EEEEENS4_13SM90_TMA_LOADENS4_14ComposedLayoutINS4_7SwizzleILi3ELi4ELi3EEENS4_25smem_sparse_ptr_flag_bitsILi2ELi16EEENSK_INS5_IJNS5_IJSB_SR_EEENS5_IJSL_SG_EEEEEENS5_IJNS5_IJS1N_SH_EEESO_EEEEEEEvNS4_8identityES1T_NS1U_IS1W_NS4_18smem_ptr_flag_bitsILi16EEENSK_INS5_IJSR_SG_EEENS5_IJSG_SB_EEEEEEEvS26_EENS_8epilogue10collective6detail29Sm90TmaWarpSpecializedAdapterINS2F_15DefaultEpilogueIfNS5_IJSB_llEEES2J_NS2E_6thread17LinearCombinationIfLi1EffLNS2K_9ScaleType4KindE0ELNS_15FloatRoundStyleE2EfEENS1_15EpilogueDefaultEEEEEvvEEEEvNT_6ParamsE,"",@"SHT_CUDA_INFO"
	.sectionflags	@""
	.align	4


	//----- nvinfo : EIATTR_CUDA_API_VERSION
	.align		4
        /*0000*/ 	.byte	0x04, 0x37
        /*0002*/ 	.short	(.L_18 - .L_17)
.L_17:
        /*0004*/ 	.word	0x00000082


	//----- nvinfo : EIATTR_KPARAM_INFO
	.align		4
.L_18:
        /*0008*/ 	.byte	0x04, 0x17
        /*000a*/ 	.short	(.L_20 - .L_19)
.L_19:
        /*000c*/ 	.word	0x00000000
        /*0010*/ 	.short	0x0000
        /*0012*/ 	.short	0x0070
        /*0014*/ 	.byte	0x00, 0xf0, 0x01, 0x14


	//----- nvinfo : EIATTR_SPARSE_MMA_MASK
	.align		4
.L_20:
        /*0018*/ 	.byte	0x03, 0x50
        /*001a*/ 	.short	0x0002


	//----- nvinfo : EIATTR_MAXREG_COUNT
	.align		4
        /*001c*/ 	.byte	0x03, 0x1b
        /*001e*/ 	.short	0x00a8


	//----- nvinfo : EIATTR_NUM_BARRIERS
	.align		4
        /*0020*/ 	.byte	0x02, 0x4c
        /*0022*/ 	.byte	0x01
	.zero		1


	//----- nvinfo : EIATTR_MERCURY_ISA_VERSION
	.align		4
        /*0024*/ 	.byte	0x03, 0x5f
        /*0026*/ 	.short	0x0101


	//----- nvinfo : EIATTR_INT_WARP_WIDE_INSTR_OFFSETS
	.align		4
        /*0028*/ 	.byte	0x04, 0x31
        /*002a*/ 	.short	(.L_22 - .L_21)


	//   ....[0]....
.L_21:
        /*002c*/ 	.word	0x00000410


	//   ....[1]....
        /*0030*/ 	.word	0x00000420


	//   ....[2]....
        /*0034*/ 	.word	0x00000500


	//----- nvinfo : EIATTR_COOP_GROUP_MASK_REGIDS
	.align		4
.L_22:
        /*0038*/ 	.byte	0x04, 0x29
        /*003a*/ 	.short	(.L_24 - .L_23)


	//   ....[0]....
.L_23:
        /*003c*/ 	.word	0xffffffff


	//   ....[1]....
        /*0040*/ 	.word	0xffffffff


	//   ....[2]....
        /*0044*/ 	.word	0xffffffff


	//   ....[3]....
        /*0048*/ 	.word	0xffffffff


	//   ....[4]....
        /*004c*/ 	.word	0xffffffff


	//----- nvinfo : EIATTR_COOP_GROUP_INSTR_OFFSETS
	.align		4
.L_24:
        /*0050*/ 	.byte	0x04, 0x28
        /*0052*/ 	.short	(.L_26 - .L_25)


	//   ....[0]....
.L_25:
        /*0054*/ 	.word	0x00000060


	//   ....[1]....
        /*0058*/ 	.word	0x00000070


	//   ....[2]....
        /*005c*/ 	.word	0x00000160


	//   ....[3]....
        /*0060*/ 	.word	0x000002f0


	//   ....[4]....
        /*0064*/ 	.word	0x00001010


	//----- nvinfo : EIATTR_REG_RECONFIG
	.align		4
.L_26:
        /*0068*/ 	.byte	0x01, 0x54
	.zero		2


	//----- nvinfo : EIATTR_MBARRIER_INSTR_OFFSETS
	.align		4
        /*006c*/ 	.byte	0x04, 0x39
        /*006e*/ 	.short	(.L_28 - .L_27)


	//   ....[0]....
.L_27:
        /*0070*/ 	.word	0x00000260
        /*0074*/ 	.word	0x000000ff
        /*0078*/ 	.word	0x00000000
        /*007c*/ 	.short	0x0100
        /*007e*/ 	.byte	0x08
	.zero		1


	//   ....[1]....
        /*0080*/ 	.word	0x00000270
        /*0084*/ 	.word	0x000000ff
        /*0088*/ 	.word	0x00000020
        /*008c*/ 	.short	0x0100
        /*008e*/ 	.byte	0x08
	.zero		1


	//   ....[2]....
        /*0090*/ 	.word	0x00000280
        /*0094*/ 	.word	0x000000ff
        /*0098*/ 	.word	0x00000008
        /*009c*/ 	.short	0x0100
        /*009e*/ 	.byte	0x08
	.zero		1


	//   ....[3]....
        /*00a0*/ 	.word	0x00000290
        /*00a4*/ 	.word	0x000000ff
        /*00a8*/ 	.word	0x00000028
        /*00ac*/ 	.short	0x0100
        /*00ae*/ 	.byte	0x08
	.zero		1


	//   ....[4]....
        /*00b0*/ 	.word	0x000002a0
        /*00b4*/ 	.word	0x000000ff
        /*00b8*/ 	.word	0x00000010
        /*00bc*/ 	.short	0x0100
        /*00be*/ 	.byte	0x08
	.zero		1


	//   ....[5]....
        /*00c0*/ 	.word	0x000002b0
        /*00c4*/ 	.word	0x000000ff
        /*00c8*/ 	.word	0x00000030
        /*00cc*/ 	.short	0x0100
        /*00ce*/ 	.byte	0x08
	.zero		1


	//   ....[6]....
        /*00d0*/ 	.word	0x000002c0
        /*00d4*/ 	.word	0x000000ff
        /*00d8*/ 	.word	0x00000018
        /*00dc*/ 	.short	0x0100
        /*00de*/ 	.byte	0x08
	.zero		1


	//   ....[7]....
        /*00e0*/ 	.word	0x000002d0
        /*00e4*/ 	.word	0x000000ff
        /*00e8*/ 	.word	0x00000038
        /*00ec*/ 	.short	0x0100
        /*00ee*/ 	.byte	0x08
	.zero		1


	//   ....[8]....
        /*00f0*/ 	.word	0x00000570
        /*00f4*/ 	.word	0x000000ff
        /*00f8*/ 	.word	0x00000050
        /*00fc*/ 	.short	0x0100
        /*00fe*/ 	.byte	0x06
	.zero		1


	//   ....[9]....
        /*0100*/ 	.word	0x000005d0
        /*0104*/ 	.word	0x000000ff
        /*0108*/ 	.word	0x00000058
        /*010c*/ 	.short	0x0100
        /*010e*/ 	.byte	0x06
	.zero		1


	//   ....[10]....
        /*0110*/ 	.word	0x00001350
        /*0114*/ 	.word	0x000000ff
        /*0118*/ 	.word	0x00000000
        /*011c*/ 	.short	0x010a
        /*011e*/ 	.byte	0x0b
	.zero		1


	//   ....[11]....
        /*0120*/ 	.word	0x00001420
        /*0124*/ 	.word	0x000000ff
        /*0128*/ 	.word	0x00000000
        /*012c*/ 	.short	0x010a
        /*012e*/ 	.byte	0x0b
	.zero		1


	//   ....[12]....
        /*0130*/ 	.word	0x00001750
        /*0134*/ 	.word	0x000000ff
        /*0138*/ 	.word	0x00000000
        /*013c*/ 	.short	0x0101
        /*013e*/ 	.byte	0x0a
	.zero		1


	//   ....[13]....
        /*0140*/ 	.word	0x00007460
        /*0144*/ 	.word	0x00000014
        /*0148*/ 	.word	0x00000020
        /*014c*/ 	.short	0x010a
        /*014e*/ 	.byte	0x3f
	.zero		1


	//   ....[14]....
        /*0150*/ 	.word	0x00007950
        /*0154*/ 	.word	0x00000006
        /*0158*/ 	.word	0x00000058
        /*015c*/ 	.short	0x0101
        /*015e*/ 	.byte	0x3f
	.zero		1


	//   ....[15]....
        /*0160*/ 	.word	0x00008060
        /*0164*/ 	.word	0x00000005
        /*0168*/ 	.word	0x00000000
        /*016c*/ 	.short	0x010a
        /*016e*/ 	.byte	0x3f
	.zero		1


	//   ....[16]....
        /*0170*/ 	.word	0x000080e0
        /*0174*/ 	.word	0x00000007
        /*0178*/ 	.word	0x00000000
        /*017c*/ 	.short	0x010a
        /*017e*/ 	.byte	0x3f
	.zero		1


	//   ....[17]....
        /*0180*/ 	.word	0x00008170
        /*0184*/ 	.word	0x00000006
        /*0188*/ 	.word	0x00000000
        /*018c*/ 	.short	0x010a
        /*018e*/ 	.byte	0x3f
	.zero		1


	//   ....[18]....
        /*0190*/ 	.word	0x00008200
        /*0194*/ 	.word	0x00000003
        /*0198*/ 	.word	0x00000000
        /*019c*/ 	.short	0x010a
        /*019e*/ 	.byte	0x3f
	.zero		1


	//   ....[19]....
        /*01a0*/ 	.word	0x00008270
        /*01a4*/ 	.word	0x0000000a
        /*01a8*/ 	.word	0x00000000
        /*01ac*/ 	.short	0x010a
        /*01ae*/ 	.byte	0x3f
	.zero		1


	//   ....[20]....
        /*01b0*/ 	.word	0x00008340
        /*01b4*/ 	.word	0x00000014
        /*01b8*/ 	.word	0x00000020
        /*01bc*/ 	.short	0x010a
        /*01be*/ 	.byte	0x3f
	.zero		1


	//   ....[21]....
        /*01c0*/ 	.word	0x00008420
        /*01c4*/ 	.word	0x00000005
        /*01c8*/ 	.word	0x00000000
        /*01cc*/ 	.short	0x010a
        /*01ce*/ 	.byte	0x3f
	.zero		1


	//   ....[22]....
        /*01d0*/ 	.word	0x00008470
        /*01d4*/ 	.word	0x00000007
        /*01d8*/ 	.word	0x00000000
        /*01dc*/ 	.short	0x010a
        /*01de*/ 	.byte	0x3f
	.zero		1


	//   ....[23]....
        /*01e0*/ 	.word	0x000084c0
        /*01e4*/ 	.word	0x00000006
        /*01e8*/ 	.word	0x00000000
        /*01ec*/ 	.short	0x010a
        /*01ee*/ 	.byte	0x3f
	.zero		1


	//----- nvinfo : EIATTR_NUM_MBARRIERS
	.align		4
.L_28:
        /*01f0*/ 	.byte	0x03, 0x38
        /*01f2*/ 	.short	0x000a


	//----- nvinfo : EIATTR_EXIT_INSTR_OFFSETS
	.align		4
        /*01f4*/ 	.byte	0x04, 0x1c
        /*01f6*/ 	.short	(.L_30 - .L_29)


	//   ....[0]....
.L_29:
        /*01f8*/ 	.word	0x00000620


	//   ....[1]....
        /*01fc*/ 	.word	0x00000ee0


	//   ....[2]....
        /*0200*/ 	.word	0x00006aa0


	//   ....[3]....
        /*0204*/ 	.word	0x000070d0


	//   ....[4]....
        /*0208*/ 	.word	0x00008250


	//----- nvinfo : EIATTR_MAX_THREADS
	.align		4
.L_30:
        /*020c*/ 	.byte	0x04, 0x05
        /*020e*/ 	.short	(.L_32 - .L_31)
.L_31:
        /*0210*/ 	.word	0x00000180
        /*0214*/ 	.word	0x00000001
        /*0218*/ 	.word	0x00000001


	//----- nvinfo : EIATTR_CRS_STACK_SIZE
	.align		4
.L_32:
        /*021c*/ 	.byte	0x04, 0x1e
        /*021e*/ 	.short	(.L_34 - .L_33)
.L_33:
        /*0220*/ 	.word	0x00000000


	//----- nvinfo : EIATTR_CBANK_PARAM_SIZE
	.align		4
.L_34:
        /*0224*/ 	.byte	0x03, 0x19
        /*0226*/ 	.short	0x0570


	//----- nvinfo : EIATTR_PARAM_CBANK
	.align		4
        /*0228*/ 	.byte	0x04, 0x0a
        /*022a*/ 	.short	(.L_36 - .L_35)
	.align		4
.L_35:
        /*022c*/ 	.word	index@(.nv.constant0._ZN7cutlass13device_kernelINS_4gemm6kernel13GemmUniversalIN4cute5tupleIJiiiiEEENS1_10collective13CollectiveMmaINS1_40MainloopSm90TmaGmmaWarpSpecializedSparseILi4ENS5_IJNS4_1CILi1EEESB_SB_EEENS1_35KernelTmaWarpSpecializedCooperativeEEENS5_IJNSA_ILi256EEENSA_ILi64EEENSA_ILi128EEEEEENS_6half_tENS5_IJNS4_6LayoutINS5_IJiNS5_IJNSA_ILi2EEEiEEEiEEENS5_IJlNS5_IJSB_SL_EEElEEEEENSK_INS5_IJNS5_IJNS5_IJNSA_ILi8EEESL_NSA_ILi4EEEEEEiEEENS5_IJNS5_IJNSA_ILi16EEESL_SS_EEEiEEEiEEENS5_IJNS5_IJNS5_IJSH_SV_NSA_ILi2048EEEEEENSA_ILi8192EEEEEENS5_IJNS5_IJSB_NSA_ILi1024EEENSA_ILi32EEEEEElEEElEEEEEEEESJ_NS5_IJlSB_lEEENS4_8TiledMMAINS4_8MMA_AtomIJNS4_4SM904GMMA6SPARSE26GMMA_64x64x32_F32F16F16_SSILNS1E_5MajorE0ELS1H_0ELNS1E_7ScaleInE1ELS1I_1ELNS1E_9SparseSelE0EEEEEENSK_INS5_IJSL_SB_SB_EEENS5_IJSB_NSA_ILi0EEES1N_EEEEENS5_IJNS4_10UnderscoreES1Q_S1Q_EEEEENS4_13SM90_TMA_LOADENS4_14ComposedLayoutINS4_7SwizzleILi3ELi4ELi3EEENS4_25smem_sparse_ptr_flag_bitsILi2ELi16EEENSK_INS5_IJNS5_IJSB_SR_EEENS5_IJSL_SG_EEEEEENS5_IJNS5_IJS1N_SH_EEESO_EEEEEEEvNS4_8identityES1T_NS1U_IS1W_NS4_18smem_ptr_flag_bitsILi16EEENSK_INS5_IJSR_SG_EEENS5_IJSG_SB_EEEEEEEvS26_EENS_8epilogue10collective6detail29Sm90TmaWarpSpecializedAdapterINS2F_15DefaultEpilogueIfNS5_IJSB_llEEES2J_NS2E_6thread17LinearCombinationIfLi1EffLNS2K_9ScaleType4KindE0ELNS_15FloatRoundStyleE2EfEENS1_15EpilogueDefaultEEEEEvvEEEEvNT_6ParamsE)
        /*0230*/ 	.short	0x0210
        /*0232*/ 	.short	0x0570


	//----- nvinfo : EIATTR_SW_WAR
	.align		4
.L_36:
        /*0234*/ 	.byte	0x04, 0x36
        /*0236*/ 	.short	(.L_38 - .L_37)
.L_37:
        /*0238*/ 	.word	0x00000008
.L_38:


//--------------------- .nv.callgraph             --------------------------
	.section	.nv.callgraph,"",@"SHT_CUDA_CALLGRAPH"
	.align	4
	.sectionentsize	8
	.align		4
        /*0000*/ 	.word	0x00000000
	.align		4
        /*0004*/ 	.word	0xffffffff
	.align		4
        /*0008*/ 	.word	0x00000000
	.align		4
        /*000c*/ 	.word	0xfffffffe
	.align		4
        /*0010*/ 	.word	0x00000000
	.align		4
        /*0014*/ 	.word	0xfffffffd
	.align		4
        /*0018*/ 	.word	0x00000000
	.align		4
        /*001c*/ 	.word	0xfffffffc


//--------------------- .nv.constant4             --------------------------
	.section	.nv.constant4,"a",@progbits
	.align	8
	.align		8
.nv.constant4:
        /*0000*/ 	.dword	_ZN39_INTERNAL_7a4f2d1f_4_k_cu_3c1560f3_27984cuda3std3__45__cpo5beginE
	.align		8
        /*0008*/ 	.dword	_ZN39_INTERNAL_7a4f2d1f_4_k_cu_3c1560f3_27984cuda3std3__45__cpo3endE
	.align		8
        /*0010*/ 	.dword	_ZN39_INTERNAL_7a4f2d1f_4_k_cu_3c1560f3_27984cuda3std3__45__cpo6cbeginE
	.align		8
        /*0018*/ 	.dword	_ZN39_INTERNAL_7a4f2d1f_4_k_cu_3c1560f3_27984cuda3std3__45__cpo4cendE
	.align		8
        /*0020*/ 	.dword	_ZN39_INTERNAL_7a4f2d1f_4_k_cu_3c1560f3_27984cuda3std3__441_GLOBAL__N__7a4f2d1f_4_k_cu_3c1560f3_27986ignoreE
	.align		8
        /*0028*/ 	.dword	_ZN39_INTERNAL_7a4f2d1f_4_k_cu_3c1560f3_27984cuda3std3__419piecewise_constructE
	.align		8
        /*0030*/ 	.dword	_ZN39_INTERNAL_7a4f2d1f_4_k_cu_3c1560f3_27984cuda3std3__48in_placeE
	.align		8
        /*0038*/ 	.dword	_ZN39_INTERNAL_7a4f2d1f_4_k_cu_3c1560f3_27984cuda3std6ranges3__45__cpo4swapE
	.align		8
        /*0040*/ 	.dword	_ZN39_INTERNAL_7a4f2d1f_4_k_cu_3c1560f3_27984cuda3std6ranges3__45__cpo9iter_moveE
	.align		8
        /*0048*/ 	.dword	_ZN39_INTERNAL_7a4f2d1f_4_k_cu_3c1560f3_27984cute7productE
	.align		8
        /*0050*/ 	.dword	_ZN39_INTERNAL_7a4f2d1f_4_k_cu_3c1560f3_27984cute1_E


//--------------------- .text._ZN7cutlass13device_kernelINS_4gemm6kernel13GemmUniversalIN4cute5tupleIJiiiiEEENS1_10collective13CollectiveMmaINS1_40MainloopSm90TmaGmmaWarpSpecializedSparseILi4ENS5_IJNS4_1CILi1EEESB_SB_EEENS1_35KernelTmaWarpSpecializedCooperativeEEENS5_IJNSA_ILi256EEENSA_ILi64EEENSA_ILi128EEEEEENS_6half_tENS5_IJNS4_6LayoutINS5_IJiNS5_IJNSA_ILi2EEEiEEEiEEENS5_IJlNS5_IJSB_SL_EEElEEEEENSK_INS5_IJNS5_IJNS5_IJNSA_ILi8EEESL_NSA_ILi4EEEEEEiEEENS5_IJNS5_IJNSA_ILi16EEESL_SS_EEEiEEEiEEENS5_IJNS5_IJNS5_IJSH_SV_NSA_ILi2048EEEEEENSA_ILi8192EEEEEENS5_IJNS5_IJSB_NSA_ILi1024EEENSA_ILi32EEEEEElEEElEEEEEEEESJ_NS5_IJlSB_lEEENS4_8TiledMMAINS4_8MMA_AtomIJNS4_4SM904GMMA6SPARSE26GMMA_64x64x32_F32F16F16_SSILNS1E_5MajorE0ELS1H_0ELNS1E_7ScaleInE1ELS1I_1ELNS1E_9SparseSelE0EEEEEENSK_INS5_IJSL_SB_SB_EEENS5_IJSB_NSA_ILi0EEES1N_EEEEENS5_IJNS4_10UnderscoreES1Q_S1Q_EEEEENS4_13SM90_TMA_LOADENS4_14ComposedLayoutINS4_7SwizzleILi3ELi4ELi3EEENS4_25smem_sparse_ptr_flag_bitsILi2ELi16EEENSK_INS5_IJNS5_IJSB_SR_EEENS5_IJSL_SG_EEEEEENS5_IJNS5_IJS1N_SH_EEESO_EEEEEEEvNS4_8identityES1T_NS1U_IS1W_NS4_18smem_ptr_flag_bitsILi16EEENSK_INS5_IJSR_SG_EEENS5_IJSG_SB_EEEEEEEvS26_EENS_8epilogue10collective6detail29Sm90TmaWarpSpecializedAdapterINS2F_15DefaultEpilogueIfNS5_IJSB_llEEES2J_NS2E_6thread17LinearCombinationIfLi1EffLNS2K_9ScaleType4KindE0ELNS_15FloatRoundStyleE2EfEENS1_15EpilogueDefaultEEEEEvvEEEEvNT_6ParamsE --------------------------
	.section	.text._ZN7cutlass13device_kernelINS_4gemm6kernel13GemmUniversalIN4cute5tupleIJiiiiEEENS1_10collective13CollectiveMmaINS1_40MainloopSm90TmaGmmaWarpSpecializedSparseILi4ENS5_IJNS4_1CILi1EEESB_SB_EEENS1_35KernelTmaWarpSpecializedCooperativeEEENS5_IJNSA_ILi256EEENSA_ILi64EEENSA_ILi128EEEEEENS_6half_tENS5_IJNS4_6LayoutINS5_IJiNS5_IJNSA_ILi2EEEiEEEiEEENS5_IJlNS5_IJSB_SL_EEElEEEEENSK_INS5_IJNS5_IJNS5_IJNSA_ILi8EEESL_NSA_ILi4EEEEEEiEEENS5_IJNS5_IJNSA_ILi16EEESL_SS_EEEiEEEiEEENS5_IJNS5_IJNS5_IJSH_SV_NSA_ILi2048EEEEEENSA_ILi8192EEEEEENS5_IJNS5_IJSB_NSA_ILi1024EEENSA_ILi32EEEEEElEEElEEEEEEEESJ_NS5_IJlSB_lEEENS4_8TiledMMAINS4_8MMA_AtomIJNS4_4SM904GMMA6SPARSE26GMMA_64x64x32_F32F16F16_SSILNS1E_5MajorE0ELS1H_0ELNS1E_7ScaleInE1ELS1I_1ELNS1E_9SparseSelE0EEEEEENSK_INS5_IJSL_SB_SB_EEENS5_IJSB_NSA_ILi0EEES1N_EEEEENS5_IJNS4_10UnderscoreES1Q_S1Q_EEEEENS4_13SM90_TMA_LOADENS4_14ComposedLayoutINS4_7SwizzleILi3ELi4ELi3EEENS4_25smem_sparse_ptr_flag_bitsILi2ELi16EEENSK_INS5_IJNS5_IJSB_SR_EEENS5_IJSL_SG_EEEEEENS5_IJNS5_IJS1N_SH_EEESO_EEEEEEEvNS4_8identityES1T_NS1U_IS1W_NS4_18smem_ptr_flag_bitsILi16EEENSK_INS5_IJSR_SG_EEENS5_IJSG_SB_EEEEEEEvS26_EENS_8epilogue10collective6detail29Sm90TmaWarpSpecializedAdapterINS2F_15DefaultEpilogueIfNS5_IJSB_llEEES2J_NS2E_6thread17LinearCombinationIfLi1EffLNS2K_9ScaleType4KindE0ELNS_15FloatRoundStyleE2EfEENS1_15EpilogueDefaultEEEEEvvEEEEvNT_6ParamsE,"ax",@progbits
	.align	128
.text._ZN7cutlass13device_kernelINS_4gemm6kernel13GemmUniversalIN4cute5tupleIJiiiiEEENS1_10collective13CollectiveMmaINS1_40MainloopSm90TmaGmmaWarpSpecializedSparseILi4ENS5_IJNS4_1CILi1EEESB_SB_EEENS1_35KernelTmaWarpSpecializedCooperativeEEENS5_IJNSA_ILi256EEENSA_ILi64EEENSA_ILi128EEEEEENS_6half_tENS5_IJNS4_6LayoutINS5_IJiNS5_IJNSA_ILi2EEEiEEEiEEENS5_IJlNS5_IJSB_SL_EEElEEEEENSK_INS5_IJNS5_IJNS5_IJNSA_ILi8EEESL_NSA_ILi4EEEEEEiEEENS5_IJNS5_IJNSA_ILi16EEESL_SS_EEEiEEEiEEENS5_IJNS5_IJNS5_IJSH_SV_NSA_ILi2048EEEEEENSA_ILi8192EEEEEENS5_IJNS5_IJSB_NSA_ILi1024EEENSA_ILi32EEEEEElEEElEEEEEEEESJ_NS5_IJlSB_lEEENS4_8TiledMMAINS4_8MMA_AtomIJNS4_4SM904GMMA6SPARSE26GMMA_64x64x32_F32F16F16_SSILNS1E_5MajorE0ELS1H_0ELNS1E_7ScaleInE1ELS1I_1ELNS1E_9SparseSelE0EEEEEENSK_INS5_IJSL_SB_SB_EEENS5_IJSB_NSA_ILi0EEES1N_EEEEENS5_IJNS4_10UnderscoreES1Q_S1Q_EEEEENS4_13SM90_TMA_LOADENS4_14ComposedLayoutINS4_7SwizzleILi3ELi4ELi3EEENS4_25smem_sparse_ptr_flag_bitsILi2ELi16EEENSK_INS5_IJNS5_IJSB_SR_EEENS5_IJSL_SG_EEEEEENS5_IJNS5_IJS1N_SH_EEESO_EEEEEEEvNS4_8identityES1T_NS1U_IS1W_NS4_18smem_ptr_flag_bitsILi16EEENSK_INS5_IJSR_SG_EEENS5_IJSG_SB_EEEEEEEvS26_EENS_8epilogue10collective6detail29Sm90TmaWarpSpecializedAdapterINS2F_15DefaultEpilogueIfNS5_IJSB_llEEES2J_NS2E_6thread17LinearCombinationIfLi1EffLNS2K_9ScaleType4KindE0ELNS_15FloatRoundStyleE2EfEENS1_15EpilogueDefaultEEEEEvvEEEEvNT_6ParamsE:
        .type           _ZN7cutlass13device_kernelINS_4gemm6kernel13GemmUniversalIN4cute5tupleIJiiiiEEENS1_10collective13CollectiveMmaINS1_40MainloopSm90TmaGmmaWarpSpecializedSparseILi4ENS5_IJNS4_1CILi1EEESB_SB_EEENS1_35KernelTmaWarpSpecializedCooperativeEEENS5_IJNSA_ILi256EEENSA_ILi64EEENSA_ILi128EEEEEENS_6half_tENS5_IJNS4_6LayoutINS5_IJiNS5_IJNSA_ILi2EEEiEEEiEEENS5_IJlNS5_IJSB_SL_EEElEEEEENSK_INS5_IJNS5_IJNS5_IJNSA_ILi8EEESL_NSA_ILi4EEEEEEiEEENS5_IJNS5_IJNSA_ILi16EEESL_SS_EEEiEEEiEEENS5_IJNS5_IJNS5_IJSH_SV_NSA_ILi2048EEEEEENSA_ILi8192EEEEEENS5_IJNS5_IJSB_NSA_ILi1024EEENSA_ILi32EEEEEElEEElEEEEEEEESJ_NS5_IJlSB_lEEENS4_8TiledMMAINS4_8MMA_AtomIJNS4_4SM904GMMA6SPARSE26GMMA_64x64x32_F32F16F16_SSILNS1E_5MajorE0ELS1H_0ELNS1E_7ScaleInE1ELS1I_1ELNS1E_9SparseSelE0EEEEEENSK_INS5_IJSL_SB_SB_EEENS5_IJSB_NSA_ILi0EEES1N_EEEEENS5_IJNS4_10UnderscoreES1Q_S1Q_EEEEENS4_13SM90_TMA_LOADENS4_14ComposedLayoutINS4_7SwizzleILi3ELi4ELi3EEENS4_25smem_sparse_ptr_flag_bitsILi2ELi16EEENSK_INS5_IJNS5_IJSB_SR_EEENS5_IJSL_SG_EEEEEENS5_IJNS5_IJS1N_SH_EEESO_EEEEEEEvNS4_8identityES1T_NS1U_IS1W_NS4_18smem_ptr_flag_bitsILi16EEENSK_INS5_IJSR_SG_EEENS5_IJSG_SB_EEEEEEEvS26_EENS_8epilogue10collective6detail29Sm90TmaWarpSpecializedAdapterINS2F_15DefaultEpilogueIfNS5_IJSB_llEEES2J_NS2E_6thread17LinearCombinationIfLi1EffLNS2K_9ScaleType4KindE0ELNS_15FloatRoundStyleE2EfEENS1_15EpilogueDefaultEEEEEvvEEEEvNT_6ParamsE,@function
        .size           _ZN7cutlass13device_kernelINS_4gemm6kernel13GemmUniversalIN4cute5tupleIJiiiiEEENS1_10collective13CollectiveMmaINS1_40MainloopSm90TmaGmmaWarpSpecializedSparseILi4ENS5_IJNS4_1CILi1EEESB_SB_EEENS1_35KernelTmaWarpSpecializedCooperativeEEENS5_IJNSA_ILi256EEENSA_ILi64EEENSA_ILi128EEEEEENS_6half_tENS5_IJNS4_6LayoutINS5_IJiNS5_IJNSA_ILi2EEEiEEEiEEENS5_IJlNS5_IJSB_SL_EEElEEEEENSK_INS5_IJNS5_IJNS5_IJNSA_ILi8EEESL_NSA_ILi4EEEEEEiEEENS5_IJNS5_IJNSA_ILi16EEESL_SS_EEEiEEEiEEENS5_IJNS5_IJNS5_IJSH_SV_NSA_ILi2048EEEEEENSA_ILi8192EEEEEENS5_IJNS5_IJSB_NSA_ILi1024EEENSA_ILi32EEEEEElEEElEEEEEEEESJ_NS5_IJlSB_lEEENS4_8TiledMMAINS4_8MMA_AtomIJNS4_4SM904GMMA6SPARSE26GMMA_64x64x32_F32F16F16_SSILNS1E_5MajorE0ELS1H_0ELNS1E_7ScaleInE1ELS1I_1ELNS1E_9SparseSelE0EEEEEENSK_INS5_IJSL_SB_SB_EEENS5_IJSB_NSA_ILi0EEES1N_EEEEENS5_IJNS4_10UnderscoreES1Q_S1Q_EEEEENS4_13SM90_TMA_LOADENS4_14ComposedLayoutINS4_7SwizzleILi3ELi4ELi3EEENS4_25smem_sparse_ptr_flag_bitsILi2ELi16EEENSK_INS5_IJNS5_IJSB_SR_EEENS5_IJSL_SG_EEEEEENS5_IJNS5_IJS1N_SH_EEESO_EEEEEEEvNS4_8identityES1T_NS1U_IS1W_NS4_18smem_ptr_flag_bitsILi16EEENSK_INS5_IJSR_SG_EEENS5_IJSG_SB_EEEEEEEvS26_EENS_8epilogue10collective6detail29Sm90TmaWarpSpecializedAdapterINS2F_15DefaultEpilogueIfNS5_IJSB_llEEES2J_NS2E_6thread17LinearCombinationIfLi1EffLNS2K_9ScaleType4KindE0ELNS_15FloatRoundStyleE2EfEENS1_15EpilogueDefaultEEEEEvvEEEEvNT_6ParamsE,(.L_x_185 - _ZN7cutlass13device_kernelINS_4gemm6kernel13GemmUniversalIN4cute5tupleIJiiiiEEENS1_10collective13CollectiveMmaINS1_40MainloopSm90TmaGmmaWarpSpecializedSparseILi4ENS5_IJNS4_1CILi1EEESB_SB_EEENS1_35KernelTmaWarpSpecializedCooperativeEEENS5_IJNSA_ILi256EEENSA_ILi64EEENSA_ILi128EEEEEENS_6half_tENS5_IJNS4_6LayoutINS5_IJiNS5_IJNSA_ILi2EEEiEEEiEEENS5_IJlNS5_IJSB_SL_EEElEEEEENSK_INS5_IJNS5_IJNS5_IJNSA_ILi8EEESL_NSA_ILi4EEEEEEiEEENS5_IJNS5_IJNSA_ILi16EEESL_SS_EEEiEEEiEEENS5_IJNS5_IJNS5_IJSH_SV_NSA_ILi2048EEEEEENSA_ILi8192EEEEEENS5_IJNS5_IJSB_NSA_ILi1024EEENSA_ILi32EEEEEElEEElEEEEEEEESJ_NS5_IJlSB_lEEENS4_8TiledMMAINS4_8MMA_AtomIJNS4_4SM904GMMA6SPARSE26GMMA_64x64x32_F32F16F16_SSILNS1E_5MajorE0ELS1H_0ELNS1E_7ScaleInE1ELS1I_1ELNS1E_9SparseSelE0EEEEEENSK_INS5_IJSL_SB_SB_EEENS5_IJSB_NSA_ILi0EEES1N_EEEEENS5_IJNS4_10UnderscoreES1Q_S1Q_EEEEENS4_13SM90_TMA_LOADENS4_14ComposedLayoutINS4_7SwizzleILi3ELi4ELi3EEENS4_25smem_sparse_ptr_flag_bitsILi2ELi16EEENSK_INS5_IJNS5_IJSB_SR_EEENS5_IJSL_SG_EEEEEENS5_IJNS5_IJS1N_SH_EEESO_EEEEEEEvNS4_8identityES1T_NS1U_IS1W_NS4_18smem_ptr_flag_bitsILi16EEENSK_INS5_IJSR_SG_EEENS5_IJSG_SB_EEEEEEEvS26_EENS_8epilogue10collective6detail29Sm90TmaWarpSpecializedAdapterINS2F_15DefaultEpilogueIfNS5_IJSB_llEEES2J_NS2E_6thread17LinearCombinationIfLi1EffLNS2K_9ScaleType4KindE0ELNS_15FloatRoundStyleE2EfEENS1_15EpilogueDefaultEEEEEvvEEEEvNT_6ParamsE)
        .other          _ZN7cutlass13device_kernelINS_4gemm6kernel13GemmUniversalIN4cute5tupleIJiiiiEEENS1_10collective13CollectiveMmaINS1_40MainloopSm90TmaGmmaWarpSpecializedSparseILi4ENS5_IJNS4_1CILi1EEESB_SB_EEENS1_35KernelTmaWarpSpecializedCooperativeEEENS5_IJNSA_ILi256EEENSA_ILi64EEENSA_ILi128EEEEEENS_6half_tENS5_IJNS4_6LayoutINS5_IJiNS5_IJNSA_ILi2EEEiEEEiEEENS5_IJlNS5_IJSB_SL_EEElEEEEENSK_INS5_IJNS5_IJNS5_IJNSA_ILi8EEESL_NSA_ILi4EEEEEEiEEENS5_IJNS5_IJNSA_ILi16EEESL_SS_EEEiEEEiEEENS5_IJNS5_IJNS5_IJSH_SV_NSA_ILi2048EEEEEENSA_ILi8192EEEEEENS5_IJNS5_IJSB_NSA_ILi1024EEENSA_ILi32EEEEEElEEElEEEEEEEESJ_NS5_IJlSB_lEEENS4_8TiledMMAINS4_8MMA_AtomIJNS4_4SM904GMMA6SPARSE26GMMA_64x64x32_F32F16F16_SSILNS1E_5MajorE0ELS1H_0ELNS1E_7ScaleInE1ELS1I_1ELNS1E_9SparseSelE0EEEEEENSK_INS5_IJSL_SB_SB_EEENS5_IJSB_NSA_ILi0EEES1N_EEEEENS5_IJNS4_10UnderscoreES1Q_S1Q_EEEEENS4_13SM90_TMA_LOADENS4_14ComposedLayoutINS4_7SwizzleILi3ELi4ELi3EEENS4_25smem_sparse_ptr_flag_bitsILi2ELi16EEENSK_INS5_IJNS5_IJSB_SR_EEENS5_IJSL_SG_EEEEEENS5_IJNS5_IJS1N_SH_EEESO_EEEEEEEvNS4_8identityES1T_NS1U_IS1W_NS4_18smem_ptr_flag_bitsILi16EEENSK_INS5_IJSR_SG_EEENS5_IJSG_SB_EEEEEEEvS26_EENS_8epilogue10collective6detail29Sm90TmaWarpSpecializedAdapterINS2F_15DefaultEpilogueIfNS5_IJSB_llEEES2J_NS2E_6thread17LinearCombinationIfLi1EffLNS2K_9ScaleType4KindE0ELNS_15FloatRoundStyleE2EfEENS1_15EpilogueDefaultEEEEEvvEEEEvNT_6ParamsE,@"STO_CUDA_ENTRY STV_DEFAULT"
_ZN7cutlass13device_kernelINS_4gemm6kernel13GemmUniversalIN4cute5tupleIJiiiiEEENS1_10collective13CollectiveMmaINS1_40MainloopSm90TmaGmmaWarpSpecializedSparseILi4ENS5_IJNS4_1CILi1EEESB_SB_EEENS1_35KernelTmaWarpSpecializedCooperativeEEENS5_IJNSA_ILi256EEENSA_ILi64EEENSA_ILi128EEEEEENS_6half_tENS5_IJNS4_6LayoutINS5_IJiNS5_IJNSA_ILi2EEEiEEEiEEENS5_IJlNS5_IJSB_SL_EEElEEEEENSK_INS5_IJNS5_IJNS5_IJNSA_ILi8EEESL_NSA_ILi4EEEEEEiEEENS5_IJNS5_IJNSA_ILi16EEESL_SS_EEEiEEEiEEENS5_IJNS5_IJNS5_IJSH_SV_NSA_ILi2048EEEEEENSA_ILi8192EEEEEENS5_IJNS5_IJSB_NSA_ILi1024EEENSA_ILi32EEEEEElEEElEEEEEEEESJ_NS5_IJlSB_lEEENS4_8TiledMMAINS4_8MMA_AtomIJNS4_4SM904GMMA6SPARSE26GMMA_64x64x32_F32F16F16_SSILNS1E_5MajorE0ELS1H_0ELNS1E_7ScaleInE1ELS1I_1ELNS1E_9SparseSelE0EEEEEENSK_INS5_IJSL_SB_SB_EEENS5_IJSB_NSA_ILi0EEES1N_EEEEENS5_IJNS4_10UnderscoreES1Q_S1Q_EEEEENS4_13SM90_TMA_LOADENS4_14ComposedLayoutINS4_7SwizzleILi3ELi4ELi3EEENS4_25smem_sparse_ptr_flag_bitsILi2ELi16EEENSK_INS5_IJNS5_IJSB_SR_EEENS5_IJSL_SG_EEEEEENS5_IJNS5_IJS1N_SH_EEESO_EEEEEEEvNS4_8identityES1T_NS1U_IS1W_NS4_18smem_ptr_flag_bitsILi16EEENSK_INS5_IJSR_SG_EEENS5_IJSG_SB_EEEEEEEvS26_EENS_8epilogue10collective6detail29Sm90TmaWarpSpecializedAdapterINS2F_15DefaultEpilogueIfNS5_IJSB_llEEES2J_NS2E_6thread17LinearCombinationIfLi1EffLNS2K_9ScaleType4KindE0ELNS_15FloatRoundStyleE2EfEENS1_15EpilogueDefaultEEEEEvvEEEEvNT_6ParamsE:
[----:B------:R-:W-:Y:S01]  /*0000*/  LDC R1, c[0x0][0x28] ;  /* 0x00000a00ff017b82 */ /* 0x000fe20000000800 */
[----:B------:R-:W0:Y:S01]  /*0010*/  S2R R4, SR_TID.X ;  /* 0x0000000000047919 */ /* 0x000e220000002100 */
[----:B------:R-:W-:Y:S01]  /*0020*/  ELECT P0, URZ, PT ;  /* 0x00000000003f782f */ /* 0x000fe20003800000 */
[----:B------:R-:W-:Y:S01]  /*0030*/  BSSY B0, `(.L_x_0) ;  /* 0x0000012000007945 */ /* 0x000fe20003800000 */
[--C-:B0-----:R-:W-:Y:S02]  /*0040*/  SHF.R.U32.HI R2, RZ, 0x5, R4.reuse ;  /* 0x00000005ff027819 */ /* 0x101fe40000011604 */
[----:B------:R-:W-:-:S03]  /*0050*/  SHF.R.U32.HI R7, RZ, 0x7, R4 ;  /* 0x00000007ff077819 */ /* 0x000fc60000011604 */
[----:B------:R-:W0:Y:S04]  /*0060*/  SHFL.IDX PT, R6, R2, RZ, 0x1f ;  /* 0x00001fff02067589 */ /* 0x000e2800000e0000 */
[----:B------:R1:W2:Y:S01]  /*0070*/  SHFL.IDX PT, R5, R7, RZ, 0x1f ;  /* 0x00001fff07057589 */ /* 0x0002a200000e0000 */
[----:B0-----:R-:W-:-:S13]  /*0080*/  ISETP.NE.OR P0, PT, R6, RZ, !P0 ;  /* 0x000000ff0600720c */ /* 0x001fda0004705670 */
[----:B-12---:R-:W-:Y:S05]  /*0090*/  @P0 BRA `(.L_x_1) ;  /* 0x00000000002c0947 */ /* 0x006fea0003800000 */
[----:B------:R-:W-:Y:S02]  /*00a0*/  ULDC.64 UR4, c[0x0][0x198] ;  /* 0x0000660000047ab9 */ /* 0x000fe40000000a00 */
[----:B------:R-:W-:Y:S02]  /*00b0*/  UIADD3 UR6, UP0, UR4, 0xf0, URZ ;  /* 0x000000f004067890 */ /* 0x000fe4000ff1e03f */
[----:B------:R-:W-:Y:S02]  /*00c0*/  UIADD3 UR8, UP1, UR4, 0x1f0, URZ ;  /* 0x000001f004087890 */ /* 0x000fe4000ff3e03f */
[----:B------:R-:W-:Y:S02]  /*00d0*/  UIADD3 UR4, UP2, UR4, 0x2f0, URZ ;  /* 0x000002f004047890 */ /* 0x000fe4000ff5e03f */
[----:B------:R-:W-:Y:S02]  /*00e0*/  UIADD3.X UR7, URZ, UR5, URZ, UP0, !UPT ;  /* 0x000000053f077290 */ /* 0x000fe400087fe43f */
[----:B------:R-:W-:-:S02]  /*00f0*/  UIADD3.X UR9, URZ, UR5, URZ, UP1, !UPT ;  /* 0x000000053f097290 */ /* 0x000fc40008ffe43f */
[----:B------:R-:W-:-:S05]  /*0100*/  UIADD3.X UR5, URZ, UR5, URZ, UP2, !UPT ;  /* 0x000000053f057290 */ /* 0x000fca00097fe43f */
[----:B------:R0:W-:Y:S02]  /*0110*/  UTMACCTL.PF [UR6] ;  /* 0x00000000060079b9 */ /* 0x0001e40008040000 */
[----:B------:R0:W-:Y:S02]  /*0120*/  UTMACCTL.PF [UR8] ;  /* 0x00000000080079b9 */ /* 0x0001e40008040000 */
[----:B------:R0:W-:Y:S02]  /*0130*/  UTMACCTL.PF [UR4] ;  /* 0x00000000040079b9 */ /* 0x0001e40008040000 */
[----:B0-----:R-:W-:Y:S01]  /*0140*/  NOP ;  /* 0x0000000000007918 */ /* 0x001fe20000000000 */
.L_x_1:
[----:B------:R-:W-:Y:S05]  /*0150*/  BSYNC B0 ;  /* 0x0000000000007941 */ /* 0x000fea0003800000 */
.L_x_0:
[----:B------:R-:W0:Y:S02]  /*0160*/  SHFL.IDX PT, R0, R2, RZ, 0x1f ;  /* 0x00001fff02007589 */ /* 0x000e2400000e0000 */
[----:B0-----:R-:W-:-:S13]  /*0170*/  ISETP.NE.AND P0, PT, R0, RZ, PT ;  /* 0x000000ff0000720c */ /* 0x001fda0003f05270 */
[----:B------:R-:W-:Y:S05]  /*0180*/  @P0 BRA `(.L_x_2) ;  /* 0x0000000000580947 */ /* 0x000fea0003800000 */
[----:B------:R-:W0:Y:S01]  /*0190*/  S2UR UR8, SR_CgaCtaId ;  /* 0x00000000000879c3 */ /* 0x000e220000008800 */
[----:B------:R-:W-:Y:S01]  /*01a0*/  UMOV UR4, 0x400 ;  /* 0x0000040000047882 */ /* 0x000fe20000000000 */
[----:B------:R-:W-:Y:S01]  /*01b0*/  UMOV UR5, 0x1 ;  /* 0x0000000100057882 */ /* 0x000fe20000000000 */
[----:B------:R-:W-:Y:S01]  /*01c0*/  UMOV UR6, 0x100 ;  /* 0x0000010000067882 */ /* 0x000fe20000000000 */
[----:B------:R-:W-:Y:S01]  /*01d0*/  ELECT P0, URZ, PT ;  /* 0x00000000003f782f */ /* 0x000fe20003800000 */
[----:B------:R-:W-:-:S04]  /*01e0*/  UIADD3 UR6, -UR6, 0x100000, URZ ;  /* 0x0010000006067890 */ /* 0x000fc8000fffe13f */
[----:B------:R-:W-:Y:S02]  /*01f0*/  USHF.L.U32 UR7, UR6, 0xb, URZ ;  /* 0x0000000b06077899 */ /* 0x000fe4000800063f */
[----:B------:R-:W-:Y:S02]  /*0200*/  USHF.L.U32 UR6, UR6, 0x1, URZ ;  /* 0x0000000106067899 */ /* 0x000fe4000800063f */
[----:B0-----:R-:W-:Y:S02]  /*0210*/  ULEA UR8, UR8, UR4, 0x18 ;  /* 0x0000000408087291 */ /* 0x001fe4000f8ec03f */
[----:B------:R-:W-:-:S04]  /*0220*/  UIADD3 UR4, -UR5, 0x100000, URZ ;  /* 0x0010000005047890 */ /* 0x000fc8000fffe13f */
[----:B------:R-:W-:Y:S02]  /*0230*/  USHF.L.U32 UR5, UR4, 0xb, URZ ;  /* 0x0000000b04057899 */ /* 0x000fe4000800063f */
[----:B------:R-:W-:Y:S01]  /*0240*/  USHF.L.U32 UR4, UR4, 0x1, URZ ;  /* 0x0000000104047899 */ /* 0x000fe2000800063f */
[----:B------:R-:W0:Y:S11]  /*0250*/  FENCE.VIEW.ASYNC.S ;  /* 0x00000000000073c6 */ /* 0x000e360000000000 */
[----:B0-----:R0:W1:Y:S01]  /*0260*/  SYNCS.EXCH.64 URZ, [UR8], UR4 ;  /* 0x00000004083f75b2 */ /* 0x0010620008000100 */
[----:B------:R0:W2:Y:S01]  /*0270*/  SYNCS.EXCH.64 URZ, [UR8+0x20], UR6 ;  /* 0x00002006083f75b2 */ /* 0x0000a20008000100 */
[----:B------:R0:W3:Y:S01]  /*0280*/  SYNCS.EXCH.64 URZ, [UR8+0x8], UR4 ;  /* 0x00000804083f75b2 */ /* 0x0000e20008000100 */
[----:B------:R0:W4:Y:S01]  /*0290*/  SYNCS.EXCH.64 URZ, [UR8+0x28], UR6 ;  /* 0x00002806083f75b2 */ /* 0x0001220008000100 */
[----:B------:R0:W0:Y:S01]  /*02a0*/  SYNCS.EXCH.64 URZ, [UR8+0x10], UR4 ;  /* 0x00001004083f75b2 */ /* 0x0000220008000100 */
[----:B------:R0:W0:Y:S01]  /*02b0*/  SYNCS.EXCH.64 URZ, [UR8+0x30], UR6 ;  /* 0x00003006083f75b2 */ /* 0x0000220008000100 */
[----:B------:R0:W0:Y:S01]  /*02c0*/  SYNCS.EXCH.64 URZ, [UR8+0x18], UR4 ;  /* 0x00001804083f75b2 */ /* 0x0000220008000100 */
[----:B------:R0:W0:Y:S01]  /*02d0*/  SYNCS.EXCH.64 URZ, [UR8+0x38], UR6 ;  /* 0x00003806083f75b2 */ /* 0x0000220008000100 */
[----:B------:R-:W-:Y:S01]  /*02e0*/  NOP ;  /* 0x0000000000007918 */ /* 0x000fe20000000000 */
.L_x_2:
[----:B------:R-:W5:Y:S01]  /*02f0*/  SHFL.IDX PT, R2, R2, RZ, 0x1f ;  /* 0x00001fff02027589 */ /* 0x000f6200000e0000 */
[----:B------:R-:W1:Y:S01]  /*0300*/  LDC R0, c[0x0][0x75c] ;  /* 0x0001d700ff007b82 */ /* 0x000e620000000800 */
[----:B------:R-:W-:Y:S02]  /*0310*/  ELECT P0, URZ, PT ;  /* 0x00000000003f782f */ /* 0x000fe40003800000 */
[----:B------:R-:W-:Y:S01]  /*0320*/  SHF.R.S32.HI R3, RZ, 0x1f, R6 ;  /* 0x0000001fff037819 */ /* 0x000fe20000011406 */
[----:B------:R-:W2:Y:S01]  /*0330*/  S2R R10, SR_CTAID.Y ;  /* 0x00000000000a7919 */ /* 0x000ea20000002600 */
[----:B0-----:R-:W-:Y:S01]  /*0340*/  UMOV UR4, 0x20 ;  /* 0x0000002000047882 */ /* 0x001fe20000000000 */
[C---:B------:R-:W-:Y:S01]  /*0350*/  ISETP.NE.AND P2, PT, R5.reuse, RZ, PT ;  /* 0x000000ff0500720c */ /* 0x040fe20003f45270 */
[----:B------:R-:W-:Y:S01]  /*0360*/  VIADD R11, R5, 0xffffffff ;  /* 0xffffffff050b7836 */ /* 0x000fe20000000000 */
[----:B------:R-:W0:Y:S01]  /*0370*/  S2R R8, SR_CTAID.X ;  /* 0x0000000000087919 */ /* 0x000e220000002500 */
[----:B------:R-:W-:Y:S01]  /*0380*/  LEA.HI R3, R3, R6, RZ, 0x2 ;  /* 0x0000000603037211 */ /* 0x000fe200078f10ff */
[----:B------:R-:W-:Y:S01]  /*0390*/  NOP ;  /* 0x0000000000007918 */ /* 0x000fe20000000000 */
[----:B------:R-:W-:Y:S01]  /*03a0*/  NOP ;  /* 0x0000000000007918 */ /* 0x000fe20000000000 */
[----:B------:R-:W-:-:S02]  /*03b0*/  LOP3.LUT R130, R130, 0xfffff7ff, RZ, 0xc0, !PT ;  /* 0xfffff7ff82827812 */ /* 0x000fc400078ec0ff */
[----:B------:R-:W-:Y:S02]  /*03c0*/  LOP3.LUT R3, R3, 0xfffffffc, RZ, 0xc0, !PT ;  /* 0xfffffffc03037812 */ /* 0x000fe400078ec0ff */
[----:B------:R-:W-:-:S03]  /*03d0*/  ISETP.GE.U32.AND P1, PT, R11, 0x2, PT ;  /* 0x000000020b00780c */ /* 0x000fc60003f26070 */
[----:B------:R-:W-:Y:S01]  /*03e0*/  IMAD.IADD R6, R6, 0x1, -R3 ;  /* 0x0000000106067824 */ /* 0x000fe200078e0a03 */
[----:B-----5:R-:W-:Y:S02]  /*03f0*/  ISETP.NE.OR P0, PT, R2, RZ, !P0 ;  /* 0x000000ff0200720c */ /* 0x020fe40004705670 */
[----:B-1----:R-:W-:-:S11]  /*0400*/  ISETP.NE.AND P3, PT, R0, 0x1, PT ;  /* 0x000000010000780c */ /* 0x002fd60003f65270 */
[----:B------:R-:W-:Y:S01]  /*0410*/  VOTEU.ALL UP0, P0 ;  /* 0x00000000003f7886 */ /* 0x000fe20000000000 */
[----:B------:R-:W-:Y:S01]  /*0420*/  VOTEU.ALL UP1, P0 ;  /* 0x00000000003f7886 */ /* 0x000fe20000020000 */
[----:B------:R-:W0:Y:S01]  /*0430*/  @P3 LDC R9, c[0x0][0x10] ;  /* 0x00000400ff093b82 */ /* 0x000e220000000800 */
[----:B--2---:R-:W-:Y:S01]  /*0440*/  @P3 IMAD.MOV.U32 R2, RZ, RZ, R10 ;  /* 0x000000ffff023224 */ /* 0x004fe200078e000a */
[----:B------:R-:W-:Y:S01]  /*0450*/  @P3 LOP3.LUT R130, R130, 0x800, RZ, 0xfc, !PT ;  /* 0x0000080082823812 */ /* 0x000fe200078efcff */
[----:B------:R-:W-:Y:S01]  /*0460*/  @!UP0 UMOV UR6, 0x400 ;  /* 0x0000040000068882 */ /* 0x000fe20000000000 */
[----:B------:R-:W-:-:S04]  /*0470*/  @!UP0 UIADD3 UR4, -UR4, 0x100000, URZ ;  /* 0x0010000004048890 */ /* 0x000fc8000fffe13f */
[----:B------:R-:W-:Y:S02]  /*0480*/  @!UP0 USHF.L.U32 UR5, UR4, 0xb, URZ ;  /* 0x0000000b04058899 */ /* 0x000fe4000800063f */
[----:B------:R-:W-:Y:S01]  /*0490*/  @!UP0 USHF.L.U32 UR4, UR4, 0x1, URZ ;  /* 0x0000000104048899 */ /* 0x000fe2000800063f */
[----:B------:R-:W-:Y:S01]  /*04a0*/  @P3 IMAD.MOV.U32 R3, RZ, RZ, RZ ;  /* 0x000000ffff033224 */ /* 0x000fe200078e00ff */
[----:B------:R-:W1:Y:S08]  /*04b0*/  @!UP0 S2UR UR7, SR_CgaCtaId ;  /* 0x00000000000789c3 */ /* 0x000e700000008800 */
[----:B------:R-:W2:Y:S01]  /*04c0*/  @!P3 LDC R13, c[0x0][0xc] ;  /* 0x00000300ff0dbb82 */ /* 0x000ea20000000800 */
[----:B0-----:R-:W-:-:S04]  /*04d0*/  @P3 IMAD.WIDE.U32 R2, R8, R9, R2 ;  /* 0x0000000908023225 */ /* 0x001fc800078e0002 */
[----:B------:R-:W-:Y:S01]  /*04e0*/  IMAD.MOV.U32 R9, RZ, RZ, RZ ;  /* 0x000000ffff097224 */ /* 0x000fe200078e00ff */
[----:B-1----:R-:W-:Y:S01]  /*04f0*/  @!UP0 ULEA UR6, UR7, UR6, 0x18 ;  /* 0x0000000607068291 */ /* 0x002fe2000f8ec03f */
[----:B------:R-:W-:Y:S01]  /*0500*/  VOTEU.ALL UP0, P0 ;  /* 0x00000000003f7886 */ /* 0x000fe20000000000 */
[----:B------:R-:W-:-:S04]  /*0510*/  ISETP.NE.AND P0, PT, R6, 0x3, PT ;  /* 0x000000030600780c */ /* 0x000fc80003f05270 */
[----:B------:R-:W-:Y:S01]  /*0520*/  ISETP.EQ.OR P0, PT, R6, RZ, !P0 ;  /* 0x000000ff0600720c */ /* 0x000fe20004702670 */
[----:B--2---:R-:W-:-:S03]  /*0530*/  @!P3 IMAD.WIDE.U32 R12, R13, R10, R8 ;  /* 0x0000000a0d0cb225 */ /* 0x004fc600078e0008 */
[----:B------:R-:W-:Y:S01]  /*0540*/  ISETP.EQ.AND P0, PT, R5, RZ, P0 ;  /* 0x000000ff0500720c */ /* 0x000fe20000702270 */
[----:B------:R-:W-:Y:S01]  /*0550*/  @P3 IMAD.MOV.U32 R5, RZ, RZ, RZ ;  /* 0x000000ffff053224 */ /* 0x000fe200078e00ff */
[----:B------:R-:W0:Y:S02]  /*0560*/  FENCE.VIEW.ASYNC.S ;  /* 0x00000000000073c6 */ /* 0x000e240000000000 */
[----:B0-----:R0:W3:Y:S01]  /*0570*/  @!UP0 SYNCS.EXCH.64 URZ, [UR6+0x50], UR4 ;  /* 0x00005004063f85b2 */ /* 0x0010e20008000100 */
[----:B------:R-:W-:Y:S02]  /*0580*/  @!P3 IMAD.MOV.U32 R2, RZ, RZ, R12 ;  /* 0x000000ffff02b224 */ /* 0x000fe400078e000c */
[----:B------:R-:W-:Y:S01]  /*0590*/  @P3 IMAD.IADD R3, R3, 0x1, R5 ;  /* 0x0000000103033824 */ /* 0x000fe200078e0205 */
[----:B------:R-:W-:Y:S01]  /*05a0*/  SEL R5, RZ, 0x1, !P0 ;  /* 0x00000001ff057807 */ /* 0x000fe20004000000 */
[----:B------:R-:W-:-:S03]  /*05b0*/  @!P3 IMAD.MOV.U32 R3, RZ, RZ, R13 ;  /* 0x000000ffff03b224 */ /* 0x000fc600078e000d */
[----:B------:R-:W-:Y:S01]  /*05c0*/  SEL R5, R5, 0x2, P1 ;  /* 0x0000000205057807 */ /* 0x000fe20000800000 */
[----:B------:R0:W3:Y:S01]  /*05d0*/  @!UP1 SYNCS.EXCH.64 URZ, [UR6+0x58], UR4 ;  /* 0x00005804063f95b2 */ /* 0x0000e20008000100 */
[----:B------:R-:W-:Y:S01]  /*05e0*/  NOP ;  /* 0x0000000000007918 */ /* 0x000fe20000000000 */
[----:B---34-:R-:W-:Y:S06]  /*05f0*/  BAR.SYNC.DEFER_BLOCKING 0x0 ;  /* 0x0000000000007b1d */ /* 0x018fec0000010000 */
[----:B------:R-:W-:Y:S05]  /*0600*/  @!P2 BRA `(.L_x_3) ;  /* 0x000000640028a947 */ /* 0x000fea0003800000 */
[----:B------:R-:W-:-:S13]  /*0610*/  ISETP.GT.U32.AND P0, PT, R11, 0x1, PT ;  /* 0x000000010b00780c */ /* 0x000fda0003f04070 */
[----:B0-----:R-:W-:Y:S05]  /*0620*/  @P0 EXIT ;  /* 0x000000000000094d */ /* 0x001fea0003800000 */
[----:B------:R-:W-:Y:S01]  /*0630*/  ULDC.64 UR4, c[0x0][0x750] ;  /* 0x0001d40000047ab9 */ /* 0x000fe20000000a00 */
[----:B------:R-:W-:Y:S01]  /*0640*/  PRMT R11, RZ, 0x7610, R11 ;  /* 0x00007610ff0b7816 */ /* 0x000fe2000000000b */
[----:B------:R-:W-:Y:S01]  /*0650*/  IMAD.MOV.U32 R12, RZ, RZ, -0x1 ;  /* 0xffffffffff0c7424 */ /* 0x000fe200078e00ff */
[----:B------:R-:W-:Y:S01]  /*0660*/  ISETP.GE.U32.AND P0, PT, R2, UR4, PT ;  /* 0x0000000402007c0c */ /* 0x000fe2000bf06070 */
[----:B------:R-:W-:Y:S02]  /*0670*/  IMAD.MOV.U32 R13, RZ, RZ, -0x1 ;  /* 0xffffffffff0d7424 */ /* 0x000fe400078e00ff */
[----:B------:R-:W-:Y:S01]  /*0680*/  IMAD.MOV.U32 R6, RZ, RZ, -0x1 ;  /* 0xffffffffff067424 */ /* 0x000fe200078e00ff */
[----:B------:R-:W-:-:S13]  /*0690*/  ISETP.GE.U32.AND.EX P0, PT, R3, UR5, PT, P0 ;  /* 0x0000000503007c0c */ /* 0x000fda000bf06100 */
[----:B------:R-:W-:Y:S05]  /*06a0*/  @P0 BRA `(.L_x_4) ;  /* 0x00000004005c0947 */ /* 0x000fea0003800000 */
[----:B------:R-:W0:Y:S01]  /*06b0*/  LDC.64 R20, c[0x0][0x728] ;  /* 0x0001ca00ff147b82 */ /* 0x000e220000000a00 */
[----:B------:R-:W-:Y:S02]  /*06c0*/  IMAD.MOV.U32 R12, RZ, RZ, R2 ;  /* 0x000000ffff0c7224 */ /* 0x000fe400078e0002 */
[----:B------:R-:W-:-:S05]  /*06d0*/  IMAD.MOV.U32 R13, RZ, RZ, R3 ;  /* 0x000000ffff0d7224 */ /* 0x000fca00078e0003 */
[----:B------:R-:W1:Y:S08]  /*06e0*/  LDC R6, c[0x0][0x730] ;  /* 0x0001cc00ff067b82 */ /* 0x000e700000000800 */
[----:B------:R-:W2:Y:S01]  /*06f0*/  LDC.64 R22, c[0x0][0x720] ;  /* 0x0001c800ff167b82 */ /* 0x000ea20000000a00 */
[----:B0-----:R-:W-:-:S04]  /*0700*/  ISETP.NE.U32.AND P0, PT, R20, RZ, PT ;  /* 0x000000ff1400720c */ /* 0x001fc80003f05070 */
[----:B------:R-:W-:-:S13]  /*0710*/  ISETP.NE.AND.EX P0, PT, R21, RZ, PT, P0 ;  /* 0x000000ff1500720c */ /* 0x000fda0003f05300 */
[----:B-12---:R-:W-:Y:S05]  /*0720*/  @!P0 BRA `(.L_x_5) ;  /* 0x0000000000288947 */ /* 0x006fea0003800000 */
[----:B------:R-:W0:Y:S02]  /*0730*/  LDC R11, c[0x0][0x734] ;  /* 0x0001cd00ff0b7b82 */ /* 0x000e240000000800 */
[----:B0-----:R-:W-:-:S05]  /*0740*/  IADD3 R11, P0, R2, R11, RZ ;  /* 0x0000000b020b7210 */ /* 0x001fca0007f1e0ff */
[----:B------:R-:W-:-:S04]  /*0750*/  IMAD.X R19, RZ, RZ, R3, P0 ;  /* 0x000000ffff137224 */ /* 0x000fc800000e0603 */
[----:B------:R-:W-:-:S04]  /*0760*/  IMAD.WIDE.U32 R12, R19, R20, RZ ;  /* 0x00000014130c7225 */ /* 0x000fc800078e00ff */
[----:B------:R-:W-:-:S04]  /*0770*/  IMAD.WIDE.U32 R14, P0, R11, R21, R12 ;  /* 0x000000150b0e7225 */ /* 0x000fc8000780000c */
[----:B------:R-:W-:-:S04]  /*0780*/  IMAD.WIDE.U32 R12, R11, R20, RZ ;  /* 0x000000140b0c7225 */ /* 0x000fc800078e00ff */
[----:B------:R-:W-:Y:S01]  /*0790*/  IMAD.X R17, RZ, RZ, RZ, P0 ;  /* 0x000000ffff117224 */ /* 0x000fe200000e06ff */
[----:B------:R-:W-:Y:S01]  /*07a0*/  IADD3 RZ, P0, R13, R14, RZ ;  /* 0x0000000e0dff7210 */ /* 0x000fe20007f1e0ff */
[----:B------:R-:W-:-:S04]  /*07b0*/  IMAD.MOV.U32 R16, RZ, RZ, R15 ;  /* 0x000000ffff107224 */ /* 0x000fc800078e000f */
[----:B------:R-:W-:-:S08]  /*07c0*/  IMAD.WIDE.U32.X R12, R19, R21, R16, P0 ;  /* 0x00000015130c7225 */ /* 0x000fd000000e0410 */
.L_x_5:
[-CC-:B------:R-:W-:Y:S01]  /*07d0*/  SHF.R.U64 R28, R12, R6.reuse, R13.reuse ;  /* 0x000000060c1c7219 */ /* 0x180fe2000000120d */
[----:B------:R-:W0:Y:S01]  /*07e0*/  LDC.64 R24, c[0x0][0x740] ;  /* 0x0001d000ff187b82 */ /* 0x000e220000000a00 */
[----:B------:R-:W-:Y:S01]  /*07f0*/  SHF.R.U32.HI R9, RZ, R6, R13 ;  /* 0x00000006ff097219 */ /* 0x000fe2000001160d */
[----:B------:R-:W-:Y:S01]  /*0800*/  ULDC UR4, c[0x0][0x150] ;  /* 0x0000540000047ab9 */ /* 0x000fe20000000800 */
[----:B------:R-:W-:Y:S02]  /*0810*/  IADD3 R11, P0, RZ, -R28, RZ ;  /* 0x8000001cff0b7210 */ /* 0x000fe40007f1e0ff */
[----:B------:R-:W-:-:S03]  /*0820*/  I2FP.F32.U32 R6, R8 ;  /* 0x0000000800067245 */ /* 0x000fc60000201000 */
[----:B------:R-:W1:Y:S01]  /*0830*/  LDC R16, c[0x0][0x718] ;  /* 0x0001c600ff107b82 */ /* 0x000e620000000800 */
[----:B------:R-:W-:Y:S02]  /*0840*/  IMAD.X R15, RZ, RZ, ~R9, P0 ;  /* 0x000000ffff0f7224 */ /* 0x000fe400000e0e09 */
[----:B------:R-:W-:Y:S01]  /*0850*/  FMUL R6, R6, UR4 ;  /* 0x0000000406067c20 */ /* 0x000fe20008400000 */
[----:B------:R-:W-:Y:S01]  /*0860*/  IMAD.WIDE.U32 R12, R11, R22, R2 ;  /* 0x000000160b0c7225 */ /* 0x000fe200078e0002 */
[----:B------:R-:W-:-:S03]  /*0870*/  ULDC UR4, c[0x0][0x154] ;  /* 0x0000550000047ab9 */ /* 0x000fc60000000800 */
[----:B------:R-:W-:Y:S01]  /*0880*/  IMAD R14, R15, R22, RZ ;  /* 0x000000160f0e7224 */ /* 0x000fe200078e02ff */
[----:B------:R-:W2:Y:S01]  /*0890*/  LDC R9, c[0x0][0x144] ;  /* 0x00005100ff097b82 */ /* 0x000ea20000000800 */
[----:B------:R-:W3:Y:S01]  /*08a0*/  F2I.U32.TRUNC.NTZ R6, R6 ;  /* 0x0000000600067305 */ /* 0x000ee2000020f000 */
[----:B------:R-:W-:Y:S02]  /*08b0*/  IMAD.MOV.U32 R15, RZ, RZ, -0x1 ;  /* 0xffffffffff0f7424 */ /* 0x000fe400078e00ff */
[----:B------:R-:W-:-:S04]  /*08c0*/  IMAD R11, R11, R23, R14 ;  /* 0x000000170b0b7224 */ /* 0x000fc800078e020e */
[----:B------:R-:W4:Y:S01]  /*08d0*/  LDC R20, c[0x0][0x708] ;  /* 0x0001c200ff147b82 */ /* 0x000f220000000800 */
[----:B------:R-:W-:Y:S01]  /*08e0*/  IMAD.IADD R13, R13, 0x1, R11 ;  /* 0x000000010d0d7824 */ /* 0x000fe200078e020b */
[----:B0-----:R-:W-:Y:S02]  /*08f0*/  ISETP.NE.U32.AND P0, PT, R24, RZ, PT ;  /* 0x000000ff1800720c */ /* 0x001fe40003f05070 */
[----:B------:R-:W-:Y:S02]  /*0900*/  I2FP.F32.U32 R11, R10 ;  /* 0x0000000a000b7245 */ /* 0x000fe40000201000 */
[----:B------:R-:W-:Y:S02]  /*0910*/  ISETP.NE.AND.EX P0, PT, R25, RZ, PT, P0 ;  /* 0x000000ff1900720c */ /* 0x000fe40003f05300 */
[----:B------:R-:W0:Y:S01]  /*0920*/  LDC R14, c[0x0][0x758] ;  /* 0x0001d600ff0e7b82 */ /* 0x000e220000000800 */
[-CC-:B-1----:R-:W-:Y:S01]  /*0930*/  SHF.R.U64 R18, R12, R16.reuse, R13.reuse ;  /* 0x000000100c127219 */ /* 0x182fe2000000120d */
[----:B---3--:R-:W-:Y:S01]  /*0940*/  IMAD.MOV R12, RZ, RZ, -R6 ;  /* 0x000000ffff0c7224 */ /* 0x008fe200078e0a06 */
[----:B------:R-:W-:-:S05]  /*0950*/  SHF.R.U32.HI R13, RZ, R16, R13 ;  /* 0x00000010ff0d7219 */ /* 0x000fca000001160d */
[----:B------:R-:W1:Y:S01]  /*0960*/  LDC R19, c[0x0][0x148] ;  /* 0x00005200ff137b82 */ /* 0x000e620000000800 */
[----:B--2---:R-:W-:Y:S02]  /*0970*/  IMAD R6, R9, R12, R8 ;  /* 0x0000000c09067224 */ /* 0x004fe400078e0208 */
[----:B------:R-:W-:-:S04]  /*0980*/  FMUL R9, R11, UR4 ;  /* 0x000000040b097c20 */ /* 0x000fc80008400000 */
[----:B------:R2:W3:Y:S01]  /*0990*/  F2I.U32.TRUNC.NTZ R17, R9 ;  /* 0x0000000900117305 */ /* 0x0004e2000020f000 */
[----:B------:R-:W1:Y:S01]  /*09a0*/  LDC R23, c[0x0][0x700] ;  /* 0x0001c000ff177b82 */ /* 0x000e620000000800 */
[-CC-:B----4-:R-:W-:Y:S02]  /*09b0*/  SHF.R.U64 R29, R18, R20.reuse, R13.reuse ;  /* 0x00000014121d7219 */ /* 0x190fe4000000120d */
[----:B------:R-:W-:Y:S01]  /*09c0*/  SHF.R.U32.HI R11, RZ, R20, R13 ;  /* 0x00000014ff0b7219 */ /* 0x000fe2000001160d */
[----:B------:R-:W-:-:S04]  /*09d0*/  IMAD.MOV.U32 R13, RZ, RZ, 0x1 ;  /* 0x00000001ff0d7424 */ /* 0x000fc800078e00ff */
[----:B------:R-:W4:Y:S01]  /*09e0*/  LDC R22, c[0x0][0x748] ;  /* 0x0001d200ff167b82 */ /* 0x000f220000000800 */
[-C--:B0-----:R-:W-:Y:S02]  /*09f0*/  SHF.L.U32 R8, R15, R14.reuse, RZ ;  /* 0x0000000e0f087219 */ /* 0x081fe400000006ff */
[-CC-:B------:R-:W-:Y:S02]  /*0a00*/  SHF.R.U64 R20, R29, R14.reuse, R11.reuse ;  /* 0x0000000e1d147219 */ /* 0x180fe4000000120b */
[----:B------:R-:W-:Y:S02]  /*0a10*/  SHF.R.U32.HI R21, RZ, R14, R11 ;  /* 0x0000000eff157219 */ /* 0x000fe4000001160b */
[----:B------:R-:W-:Y:S01]  /*0a20*/  LOP3.LUT R16, RZ, R8, RZ, 0x33, !PT ;  /* 0x00000008ff107212 */ /* 0x000fe200078e33ff */
[----:B------:R-:W0:Y:S01]  /*0a30*/  LDC R27, c[0x0][0x738] ;  /* 0x0001ce00ff1b7b82 */ /* 0x000e220000000800 */
[----:B------:R-:W-:Y:S01]  /*0a40*/  SHF.L.U32 R11, R13, R14, RZ ;  /* 0x0000000e0d0b7219 */ /* 0x000fe200000006ff */
[----:B------:R-:W-:-:S02]  /*0a50*/  IMAD.MOV.U32 R8, RZ, RZ, R20 ;  /* 0x000000ffff087224 */ /* 0x000fc400078e0014 */
[----:B--2---:R-:W-:-:S04]  /*0a60*/  IMAD.MOV.U32 R9, RZ, RZ, R21 ;  /* 0x000000ffff097224 */ /* 0x004fc800078e0015 */
[----:B------:R-:W2:Y:S01]  /*0a70*/  LDC R26, c[0x0][0x710] ;  /* 0x0001c400ff1a7b82 */ /* 0x000ea20000000800 */
[----:B---3--:R-:W-:Y:S05]  /*0a80*/  @!P0 BRA `(.L_x_6) ;  /* 0x0000000000288947 */ /* 0x008fea0003800000 */
[----:B------:R-:W3:Y:S02]  /*0a90*/  LDC R15, c[0x0][0x74c] ;  /* 0x0001d300ff0f7b82 */ /* 0x000ee40000000800 */
[----:B---3--:R-:W-:-:S05]  /*0aa0*/  IADD3 R15, P0, R20, R15, RZ ;  /* 0x0000000f140f7210 */ /* 0x008fca0007f1e0ff */
        /* <DEDUP_REMOVED lines=8> */
.L_x_6:
[----:B----4-:R-:W-:Y:S01]  /*0b30*/  SHF.R.U64 R8, R8, R22, R9 ;  /* 0x0000001608087219 */ /* 0x010fe20000001209 */
[----:B-1----:R-:W-:Y:S01]  /*0b40*/  VIADD R9, R23, 0xffffffff ;  /* 0xffffffff17097836 */ /* 0x002fe20000000000 */
[----:B------:R-:W-:Y:S01]  /*0b50*/  LOP3.LUT R16, R29, R16, RZ, 0xc0, !PT ;  /* 0x000000101d107212 */ /* 0x000fe200078ec0ff */
[----:B------:R-:W-:Y:S02]  /*0b60*/  IMAD.MOV R17, RZ, RZ, -R17 ;  /* 0x000000ffff117224 */ /* 0x000fe400078e0a11 */
[----:B------:R-:W-:Y:S01]  /*0b70*/  IMAD.MOV R12, RZ, RZ, -R8 ;  /* 0x000000ffff0c7224 */ /* 0x000fe200078e0a08 */
[----:B------:R-:W-:Y:S01]  /*0b80*/  LOP3.LUT R9, R18, R9, RZ, 0xc0, !PT ;  /* 0x0000000912097212 */ /* 0x000fe200078ec0ff */
[----:B------:R-:W-:Y:S02]  /*0b90*/  IMAD R11, R11, R8, R16 ;  /* 0x000000080b0b7224 */ /* 0x000fe400078e0210 */
[----:B------:R-:W-:Y:S02]  /*0ba0*/  @P3 IMAD R6, R19, R17, R10 ;  /* 0x0000001113063224 */ /* 0x000fe400078e020a */
[----:B0-----:R-:W-:-:S02]  /*0bb0*/  IMAD R8, R12, R27, R20 ;  /* 0x0000001b0c087224 */ /* 0x001fc400078e0214 */
[----:B--2---:R-:W-:Y:S02]  /*0bc0*/  IMAD R6, R11, R26, R6 ;  /* 0x0000001a0b067224 */ /* 0x004fe400078e0206 */
[----:B------:R-:W-:Y:S02]  /*0bd0*/  IMAD R9, R8, R23, R9 ;  /* 0x0000001708097224 */ /* 0x000fe400078e0209 */
[----:B------:R-:W-:-:S03]  /*0be0*/  IMAD.MOV.U32 R11, RZ, RZ, 0x1 ;  /* 0x00000001ff0b7424 */ /* 0x000fc600078e00ff */
[----:B------:R-:W-:Y:S02]  /*0bf0*/  SEL R13, R9, R6, !P3 ;  /* 0x00000006090d7207 */ /* 0x000fe40005800000 */
[----:B------:R-:W-:Y:S01]  /*0c00*/  SEL R12, R6, R9, !P3 ;  /* 0x00000009060c7207 */ /* 0x000fe20005800000 */
[----:B------:R-:W-:-:S07]  /*0c10*/  IMAD.MOV.U32 R6, RZ, RZ, R28 ;  /* 0x000000ffff067224 */ /* 0x000fce00078e001c */
.L_x_4:
[----:B------:R-:W-:-:S08]  /*0c20*/  NOP ;  /* 0x0000000000007918 */ /* 0x000fd00000000000 */
[----:B------:R-:W0:Y:S02]  /*0c30*/  USETMAXREG.TRY_ALLOC.CTAPOOL UP0, 0xe8 ;  /* 0x000000e8000079c8 */ /* 0x000e240008000600 */
[----:B0-----:R-:W-:-:S13]  /*0c40*/  PLOP3.LUT P0, PT, PT, PT, UP0, 0x80, 0x0 ;  /* 0x000000000000781c */ /* 0x001fda0003f0f008 */
[----:B------:R-:W-:Y:S05]  /*0c50*/  @!P0 BRA `(.L_x_4) ;  /* 0xfffffffc00f08947 */ /* 0x000fea000383ffff */
[----:B------:R-:W-:Y:S01]  /*0c60*/  ULDC.64 UR4, c[0x0][0x698] ;  /* 0x0001a60000047ab9 */ /* 0x000fe20000000a00 */
[----:B------:R-:W-:Y:S01]  /*0c70*/  ULDC.64 UR16, c[0x0][0x208] ;  /* 0x0000820000107ab9 */ /* 0x000fe20000000a00 */
[----:B------:R-:W-:-:S04]  /*0c80*/  ISETP.NE.U32.AND P0, PT, RZ, UR4, PT ;  /* 0x00000004ff007c0c */ /* 0x000fc8000bf05070 */
[----:B------:R-:W-:-:S13]  /*0c90*/  ISETP.NE.AND.EX P0, PT, RZ, UR5, PT, P0 ;  /* 0x00000005ff007c0c */ /* 0x000fda000bf05300 */
[----:B------:R-:W-:Y:S05]  /*0ca0*/  @!P0 BRA `(.L_x_7) ;  /* 0x00000000001c8947 */ /* 0x000fea0003800000 */
[----:B------:R-:W0:Y:S02]  /*0cb0*/  LDC.64 R8, c[0x0][0x698] ;  /* 0x0001a600ff087b82 */ /* 0x000e240000000a00 */
[----:B0-----:R-:W2:Y:S02]  /*0cc0*/  LDG.E.64 R8, desc[UR16][R8.64] ;  /* 0x0000001008087981 */ /* 0x001ea4000c1e1b00 */
[----:B--2---:R-:W-:-:S04]  /*0cd0*/  ISETP.NE.U32.AND P0, PT, R8, RZ, PT ;  /* 0x000000ff0800720c */ /* 0x004fc80003f05070 */
[----:B------:R-:W-:-:S13]  /*0ce0*/  ISETP.NE.AND.EX P0, PT, R9, RZ, PT, P0 ;  /* 0x000000ff0900720c */ /* 0x000fda0003f05300 */
[----:B------:R-:W-:Y:S05]  /*0cf0*/  @!P0 BRA `(.L_x_7) ;  /* 0x0000000000088947 */ /* 0x000fea0003800000 */
[----:B------:R0:W5:Y:S01]  /*0d00*/  LD.E R96, desc[UR16][R8.64] ;  /* 0x0000001008607980 */ /* 0x000162000c101900 */
[----:B------:R-:W-:Y:S05]  /*0d10*/  BRA `(.L_x_8) ;  /* 0x0000000000207947 */ /* 0x000fea0003800000 */
.L_x_7:
[----:B------:R-:W-:Y:S02]  /*0d20*/  ULDC.64 UR4, c[0x0][0x688] ;  /* 0x0001a20000047ab9 */ /* 0x000fe40000000a00 */
[----:B------:R-:W-:-:S04]  /*0d30*/  ISETP.NE.U32.AND P0, PT, RZ, UR4, PT ;  /* 0x00000004ff007c0c */ /* 0x000fc8000bf05070 */
[----:B------:R-:W-:-:S13]  /*0d40*/  ISETP.NE.AND.EX P0, PT, RZ, UR5, PT, P0 ;  /* 0x00000005ff007c0c */ /* 0x000fda000bf05300 */
[----:B------:R-:W-:Y:S05]  /*0d50*/  @!P0 BRA `(.L_x_9) ;  /* 0x00000000000c8947 */ /* 0x000fea0003800000 */
[----:B------:R-:W0:Y:S02]  /*0d60*/  LDC.64 R96, c[0x0][0x688] ;  /* 0x0001a200ff607b82 */ /* 0x000e240000000a00 */
[----:B0-----:R1:W5:Y:S01]  /*0d70*/  LDG.E R96, desc[UR16][R96.64] ;  /* 0x0000001060607981 */ /* 0x001362000c1e1900 */
[----:B------:R-:W-:Y:S05]  /*0d80*/  BRA `(.L_x_8) ;  /* 0x0000000000047947 */ /* 0x000fea0003800000 */
.L_x_9:
[----:B------:R-:W2:Y:S02]  /*0d90*/  LDC R96, c[0x0][0x680] ;  /* 0x0001a000ff607b82 */ /* 0x000ea40000000800 */
.L_x_8:
[----:B------:R-:W-:Y:S02]  /*0da0*/  ULDC.64 UR4, c[0x0][0x6a0] ;  /* 0x0001a80000047ab9 */ /* 0x000fe40000000a00 */
[----:B------:R-:W-:-:S04]  /*0db0*/  ISETP.NE.U32.AND P0, PT, RZ, UR4, PT ;  /* 0x00000004ff007c0c */ /* 0x000fc8000bf05070 */
[----:B------:R-:W-:-:S13]  /*0dc0*/  ISETP.NE.AND.EX P0, PT, RZ, UR5, PT, P0 ;  /* 0x00000005ff007c0c */ /* 0x000fda000bf05300 */
[----:B------:R-:W-:Y:S05]  /*0dd0*/  @!P0 BRA `(.L_x_10) ;  /* 0x00000000001c8947 */ /* 0x000fea0003800000 */
[----:B0-----:R-:W0:Y:S02]  /*0de0*/  LDC.64 R8, c[0x0][0x6a0] ;  /* 0x0001a800ff087b82 */ /* 0x001e240000000a00 */
[----:B0-----:R-:W3:Y:S02]  /*0df0*/  LDG.E.64 R8, desc[UR16][R8.64] ;  /* 0x0000001008087981 */ /* 0x001ee4000c1e1b00 */
[----:B---3--:R-:W-:-:S04]  /*0e00*/  ISETP.NE.U32.AND P0, PT, R8, RZ, PT ;  /* 0x000000ff0800720c */ /* 0x008fc80003f05070 */
[----:B------:R-:W-:-:S13]  /*0e10*/  ISETP.NE.AND.EX P0, PT, R9, RZ, PT, P0 ;  /* 0x000000ff0900720c */ /* 0x000fda0003f05300 */
[----:B------:R-:W-:Y:S05]  /*0e20*/  @!P0 BRA `(.L_x_10) ;  /* 0x0000000000088947 */ /* 0x000fea0003800000 */
[----:B-1----:R0:W5:Y:S01]  /*0e30*/  LD.E R97, desc[UR16][R8.64] ;  /* 0x0000001008617980 */ /* 0x002162000c101900 */
[----:B------:R-:W-:Y:S05]  /*0e40*/  BRA `(.L_x_11) ;  /* 0x0000000000207947 */ /* 0x000fea0003800000 */
.L_x_10:
[----:B------:R-:W-:Y:S02]  /*0e50*/  ULDC.64 UR4, c[0x0][0x690] ;  /* 0x0001a40000047ab9 */ /* 0x000fe40000000a00 */
[----:B------:R-:W-:-:S04]  /*0e60*/  ISETP.NE.U32.AND P0, PT, RZ, UR4, PT ;  /* 0x00000004ff007c0c */ /* 0x000fc8000bf05070 */
[----:B------:R-:W-:-:S13]  /*0e70*/  ISETP.NE.AND.EX P0, PT, RZ, UR5, PT, P0 ;  /* 0x00000005ff007c0c */ /* 0x000fda000bf05300 */
[----:B------:R-:W-:Y:S05]  /*0e80*/  @!P0 BRA `(.L_x_12) ;  /* 0x00000000000c8947 */ /* 0x000fea0003800000 */
[----:B0-----:R-:W1:Y:S02]  /*0e90*/  LDC.64 R8, c[0x0][0x690] ;  /* 0x0001a400ff087b82 */ /* 0x001e640000000a00 */
[----:B-1----:R1:W5:Y:S01]  /*0ea0*/  LDG.E R97, desc[UR16][R8.64] ;  /* 0x0000001008617981 */ /* 0x002362000c1e1900 */
[----:B------:R-:W-:Y:S05]  /*0eb0*/  BRA `(.L_x_11) ;  /* 0x0000000000047947 */ /* 0x000fea0003800000 */
.L_x_12:
[----:B-1----:R-:W3:Y:S02]  /*0ec0*/  LDC R97, c[0x0][0x684] ;  /* 0x0001a100ff617b82 */ /* 0x002ee40000000800 */
.L_x_11:
[----:B------:R-:W-:-:S13]  /*0ed0*/  LOP3.LUT P0, RZ, R11, 0xff, RZ, 0xc0, !PT ;  /* 0x000000ff0bff7812 */ /* 0x000fda000780c0ff */
[----:B------:R-:W-:Y:S05]  /*0ee0*/  @!P0 EXIT ;  /* 0x000000000000894d */ /* 0x000fea0003800000 */
[----:B------:R-:W-:Y:S01]  /*0ef0*/  ULDC UR4, c[0x0][0x28c] ;  /* 0x0000a30000047ab9 */ /* 0x000fe20000000800 */
[----:B------:R-:W-:Y:S01]  /*0f00*/  LOP3.LUT R150, R5, 0x1, RZ, 0xfc, !PT ;  /* 0x0000000105967812 */ /* 0x000fe200078efcff */
[----:B------:R-:W-:-:S04]  /*0f10*/  UIADD3 UR4, UR4, 0x7f, URZ ;  /* 0x0000007f04047890 */ /* 0x000fc8000fffe03f */
[----:B------:R-:W-:-:S04]  /*0f20*/  USHF.R.S32.HI UR5, URZ, 0x1f, UR4 ;  /* 0x0000001f3f057899 */ /* 0x000fc80008011404 */
[----:B------:R-:W-:-:S03]  /*0f30*/  ULEA.HI UR5, UR5, UR4, URZ, 0x7 ;  /* 0x0000000405057291 */ /* 0x000fc6000f8f383f */
[----:B------:R-:W-:Y:S01]  /*0f40*/  UMOV UR4, URZ ;  /* 0x0000003f00047c82 */ /* 0x000fe20008000000 */
[----:B------:R-:W-:-:S03]  /*0f50*/  USHF.R.S32.HI UR6, URZ, 0x7, UR5 ;  /* 0x000000073f067899 */ /* 0x000fc60008011405 */
[----:B------:R-:W-:-:S09]  /*0f60*/  UMOV UR5, URZ ;  /* 0x0000003f00057c82 */ /* 0x000fd20008000000 */
.L_x_149:
[----:B01----:R-:W-:Y:S02]  /*0f70*/  LOP3.LUT R8, R4, 0x80, RZ, 0xc0, !PT ;  /* 0x0000008004087812 */ /* 0x003fe400078ec0ff */
[----:B------:R-:W-:Y:S02]  /*0f80*/  CS2R R54, SRZ ;  /* 0x0000000000367805 */ /* 0x000fe4000001ff00 */
[----:B------:R-:W-:Y:S02]  /*0f90*/  CS2R R56, SRZ ;  /* 0x0000000000387805 */ /* 0x000fe4000001ff00 */
[----:B------:R-:W-:Y:S02]  /*0fa0*/  CS2R R58, SRZ ;  /* 0x00000000003a7805 */ /* 0x000fe4000001ff00 */
[----:B------:R-:W-:Y:S02]  /*0fb0*/  SHF.R.U32.HI R9, RZ, 0x7, R8 ;  /* 0x00000007ff097819 */ /* 0x000fe40000011608 */
[----:B------:R-:W-:-:S02]  /*0fc0*/  CS2R R60, SRZ ;  /* 0x00000000003c7805 */ /* 0x000fc4000001ff00 */
[----:B------:R-:W-:Y:S02]  /*0fd0*/  VIMNMX R8, RZ, UR6, PT ;  /* 0x00000006ff087c48 */ /* 0x000fe4000bfe0100 */
[----:B------:R-:W-:Y:S02]  /*0fe0*/  CS2R R62, SRZ ;  /* 0x00000000003e7805 */ /* 0x000fe4000001ff00 */
[----:B------:R-:W-:Y:S02]  /*0ff0*/  CS2R R64, SRZ ;  /* 0x0000000000407805 */ /* 0x000fe4000001ff00 */
[----:B------:R-:W-:Y:S01]  /*1000*/  CS2R R66, SRZ ;  /* 0x0000000000427805 */ /* 0x000fe2000001ff00 */
[----:B------:R-:W0:Y:S01]  /*1010*/  SHFL.IDX PT, R9, R9, RZ, 0x1f ;  /* 0x00001fff09097589 */ /* 0x000e2200000e0000 */
[----:B------:R-:W-:Y:S02]  /*1020*/  IADD3 R8, -R8, UR6, RZ ;  /* 0x0000000608087c10 */ /* 0x000fe4000fffe1ff */
[----:B------:R-:W-:-:S02]  /*1030*/  CS2R R68, SRZ ;  /* 0x0000000000447805 */ /* 0x000fc4000001ff00 */
[----:B------:R-:W-:Y:S02]  /*1040*/  CS2R R70, SRZ ;  /* 0x0000000000467805 */ /* 0x000fe4000001ff00 */
[----:B------:R-:W-:Y:S02]  /*1050*/  CS2R R72, SRZ ;  /* 0x0000000000487805 */ /* 0x000fe4000001ff00 */
[----:B------:R-:W-:Y:S02]  /*1060*/  ISETP.GE.AND P0, PT, R8, 0x1, PT ;  /* 0x000000010800780c */ /* 0x000fe40003f06270 */
[----:B------:R-:W-:Y:S02]  /*1070*/  CS2R R74, SRZ ;  /* 0x00000000004a7805 */ /* 0x000fe4000001ff00 */
[----:B------:R-:W-:Y:S02]  /*1080*/  CS2R R76, SRZ ;  /* 0x00000000004c7805 */ /* 0x000fe4000001ff00 */
[----:B------:R-:W-:-:S02]  /*1090*/  CS2R R78, SRZ ;  /* 0x00000000004e7805 */ /* 0x000fc4000001ff00 */
[----:B------:R-:W-:Y:S02]  /*10a0*/  CS2R R80, SRZ ;  /* 0x0000000000507805 */ /* 0x000fe4000001ff00 */
[----:B------:R-:W-:Y:S02]  /*10b0*/  CS2R R82, SRZ ;  /* 0x0000000000527805 */ /* 0x000fe4000001ff00 */
[----:B------:R-:W-:Y:S02]  /*10c0*/  CS2R R84, SRZ ;  /* 0x0000000000547805 */ /* 0x000fe4000001ff00 */
        /* <DEDUP_REMOVED lines=12> */
[----:B0-----:R-:W-:Y:S02]  /*1190*/  R2UR UR7, R9 ;  /* 0x00000000090772ca */ /* 0x001fe400000e0000 */
[----:B------:R-:W-:Y:S02]  /*11a0*/  CS2R R46, SRZ ;  /* 0x00000000002e7805 */ /* 0x000fe4000001ff00 */
[----:B------:R-:W-:-:S02]  /*11b0*/  CS2R R48, SRZ ;  /* 0x0000000000307805 */ /* 0x000fc4000001ff00 */
[----:B------:R-:W-:Y:S02]  /*11c0*/  CS2R R50, SRZ ;  /* 0x0000000000327805 */ /* 0x000fe4000001ff00 */
[----:B------:R-:W-:Y:S01]  /*11d0*/  CS2R R52, SRZ ;  /* 0x0000000000347805 */ /* 0x000fe2000001ff00 */
[----:B--234-:R-:W-:Y:S06]  /*11e0*/  @!P0 BRA `(.L_x_13) ;  /* 0x0000000400948947 */ /* 0x01cfec0003800000 */
[----:B------:R-:W0:Y:S01]  /*11f0*/  S2UR UR10, SR_CgaCtaId ;  /* 0x00000000000a79c3 */ /* 0x000e220000008800 */
[----:B------:R-:W-:Y:S01]  /*1200*/  ULEA.HI UR8, UR7, UR7, URZ, 0x1 ;  /* 0x0000000707087291 */ /* 0x000fe2000f8f083f */
[----:B------:R-:W-:Y:S01]  /*1210*/  IMAD.U32 R15, RZ, RZ, UR4 ;  /* 0x00000004ff0f7e24 */ /* 0x000fe2000f8e00ff */
[----:B------:R-:W-:Y:S01]  /*1220*/  UMOV UR9, 0x400 ;  /* 0x0000040000097882 */ /* 0x000fe20000000000 */
[----:B------:R-:W-:Y:S02]  /*1230*/  UPLOP3.LUT UP0, UPT, UPT, UPT, UPT, 0x40, 0x0 ;  /* 0x000000000000789c */ /* 0x000fe40003f0e870 */
[----:B------:R-:W-:-:S04]  /*1240*/  ULOP3.LUT UR8, UR8, 0x7fffe, URZ, 0xc0, !UPT ;  /* 0x0007fffe08087892 */ /* 0x000fc8000f8ec03f */
[----:B------:R-:W-:Y:S02]  /*1250*/  UIADD3 UR8, UR7, -UR8, URZ ;  /* 0x8000000807087290 */ /* 0x000fe4000fffe03f */
[----:B0-----:R-:W-:-:S04]  /*1260*/  ULEA UR9, UR10, UR9, 0x18 ;  /* 0x000000090a097291 */ /* 0x001fc8000f8ec03f */
[----:B------:R-:W-:-:S03]  /*1270*/  ULEA UR8, UR8, UR9, 0xd ;  /* 0x0000000908087291 */ /* 0x000fc6000f8e683f */
[----:B------:R-:W-:Y:S01]  /*1280*/  UMOV UR9, UR5 ;  /* 0x0000000500097c82 */ /* 0x000fe20008000000 */
[----:B------:R-:W-:-:S04]  /*1290*/  UIADD3 UR8, UR8, 0x100, URZ ;  /* 0x0000010008087890 */ /* 0x000fc8000fffe03f */
[----:B------:R-:W-:-:S03]  /*12a0*/  USHF.R.U32.HI UR7, URZ, 0x4, UR8 ;  /* 0x000000043f077899 */ /* 0x000fc60008011608 */
[----:B------:R-:W-:Y:S01]  /*12b0*/  UMOV UR8, UR5 ;  /* 0x0000000500087c82 */ /* 0x000fe20008000000 */
[----:B------:R-:W-:-:S12]  /*12c0*/  ULOP3.LUT UR7, UR7, 0x3fff, URZ, 0xc0, !UPT ;  /* 0x00003fff07077892 */ /* 0x000fd8000f8ec03f */
.L_x_20:
[----:B------:R-:W-:-:S13]  /*12d0*/  ISETP.NE.AND P1, PT, R150, 0x3, PT ;  /* 0x000000039600780c */ /* 0x000fda0003f25270 */
[----:B01----:R-:W-:Y:S05]  /*12e0*/  @!P1 BRA `(.L_x_14) ;  /* 0x0000000000049947 */ /* 0x003fea0003800000 */
[----:B------:R-:W-:Y:S01]  /*12f0*/  BPT.TRAP 0x1 ;  /* 0x000000040000795c */ /* 0x000fe20000300000 */
.L_x_14:
[----:B------:R-:W0:Y:S01]  /*1300*/  S2UR UR11, SR_CgaCtaId ;  /* 0x00000000000b79c3 */ /* 0x000e220000008800 */
[----:B------:R-:W-:Y:S01]  /*1310*/  UMOV UR10, 0x400 ;  /* 0x00000400000a7882 */ /* 0x000fe20000000000 */
[----:B------:R-:W-:Y:S01]  /*1320*/  SHF.L.U32 R11, R15, 0x1f, RZ ;  /* 0x0000001f0f0b7819 */ /* 0x000fe200000006ff */
[----:B0-----:R-:W-:-:S04]  /*1330*/  ULEA UR10, UR11, UR10, 0x18 ;  /* 0x0000000a0b0a7291 */ /* 0x001fc8000f8ec03f */
[----:B------:R-:W-:-:S09]  /*1340*/  ULEA UR11, UR8, UR10, 0x3 ;  /* 0x0000000a080b7291 */ /* 0x000fd2000f8e183f */
[----:B------:R0:W1:Y:S01]  /*1350*/  SYNCS.PHASECHK.TRANS64.TRYWAIT P0, [UR11], R11 ;  /* 0x0000000bff0075a7 */ /* 0x000062000800014b */
[----:B------:R-:W-:Y:S05]  /*1360*/  @!P1 BRA `(.L_x_15) ;  /* 0x0000000000049947 */ /* 0x000fea0003800000 */
[----:B------:R-:W-:Y:S01]  /*1370*/  BPT.TRAP 0x1 ;  /* 0x000000040000795c */ /* 0x000fe20000300000 */
.L_x_15:
[C---:B------:R-:W-:Y:S02]  /*1380*/  IMAD.SHL.U32 R9, R4.reuse, 0x40, RZ ;  /* 0x0000004004097824 */ /* 0x040fe400078e00ff */
[C---:B------:R-:W-:Y:S02]  /*1390*/  IMAD.SHL.U32 R10, R4.reuse, 0x400, RZ ;  /* 0x00000400040a7824 */ /* 0x040fe400078e00ff */
[----:B------:R-:W-:Y:S01]  /*13a0*/  IMAD.SHL.U32 R14, R4, 0x20, RZ ;  /* 0x00000020040e7824 */ /* 0x000fe200078e00ff */
[----:B------:R-:W-:-:S04]  /*13b0*/  LOP3.LUT R9, R9, 0x3800, RZ, 0xc0, !PT ;  /* 0x0000380009097812 */ /* 0x000fc800078ec0ff */
[----:B------:R-:W-:Y:S01]  /*13c0*/  LOP3.LUT R9, R9, 0x400, R10, 0xf8, !PT ;  /* 0x0000040009097812 */ /* 0x000fe200078ef80a */
[----:B------:R-:W-:-:S03]  /*13d0*/  IMAD.U32 R10, RZ, RZ, UR8 ;  /* 0x00000008ff0a7e24 */ /* 0x000fc6000f8e00ff */
[----:B------:R-:W-:-:S04]  /*13e0*/  LOP3.LUT R9, R9, 0x380, R14, 0xf8, !PT ;  /* 0x0000038009097812 */ /* 0x000fc800078ef80e */
[----:B------:R-:W-:-:S05]  /*13f0*/  SHF.R.U32.HI R9, RZ, 0x3, R9 ;  /* 0x00000003ff097819 */ /* 0x000fca0000011609 */
[----:B------:R-:W-:Y:S01]  /*1400*/  IMAD R9, R10, 0x1000, R9 ;  /* 0x000010000a097824 */ /* 0x000fe200078e0209 */
[----:B-1----:R-:W-:Y:S06]  /*1410*/  @P0 BRA `(.L_x_16) ;  /* 0x0000000000080947 */ /* 0x002fec0003800000 */
[----:B------:R-:W1:Y:S02]  /*1420*/  SYNCS.PHASECHK.TRANS64.TRYWAIT P0, [UR11], R11 ;  /* 0x0000000bff0075a7 */ /* 0x000e64000800014b */
[----:B-1----:R-:W-:Y:S05]  /*1430*/  @!P0 BRA `(.L_x_17) ;  /* 0x0000006c00888947 */ /* 0x002fea0003800000 */
.L_x_16:
[----:B------:R-:W-:Y:S01]  /*1440*/  LDS.128 R88, [R9+UR10+0x30100] ;  /* 0x0301000a09587984 */ /* 0x000fe20008000c00 */
[----:B------:R-:W-:Y:S02]  /*1450*/  UIADD3 UR11, UR10, 0x20100, URZ ;  /* 0x000201000a0b7890 */ /* 0x000fe4000fffe03f */
[----:B------:R-:W-:Y:S01]  /*1460*/  ULOP3.LUT UR18, UR7, 0x10000, URZ, 0xfc, !UPT ;  /* 0x0001000007127892 */ /* 0x000fe2000f8efc3f */
[----:B------:R-:W4:Y:S01]  /*1470*/  LDS.128 R92, [R9+UR10+0x30900] ;  /* 0x0309000a095c7984 */ /* 0x000f220008000c00 */
[----:B------:R-:W-:Y:S02]  /*1480*/  USHF.R.U32.HI UR11, URZ, 0x4, UR11 ;  /* 0x000000043f0b7899 */ /* 0x000fe4000801160b */
[----:B------:R-:W-:Y:S02]  /*1490*/  ULEA UR18, UR8, UR18, 0xb ;  /* 0x0000001208127291 */ /* 0x000fe4000f8e583f */
[----:B------:R-:W-:Y:S01]  /*14a0*/  ULOP3.LUT UR11, UR11, 0x3fff, URZ, 0xc0, !UPT ;  /* 0x00003fff0b0b7892 */ /* 0x000fe2000f8ec03f */
[----:B------:R-:W-:Y:S01]  /*14b0*/  UMOV UR13, 0x40000040 ;  /* 0x40000040000d7882 */ /* 0x000fe20000000000 */
[----:B------:R-:W-:-:S02]  /*14c0*/  UMOV UR15, 0x40000040 ;  /* 0x40000040000f7882 */ /* 0x000fc40000000000 */
[----:B------:R-:W-:Y:S01]  /*14d0*/  ULOP3.LUT UR11, UR11, 0x10000, URZ, 0xfc, !UPT ;  /* 0x000100000b0b7892 */ /* 0x000fe2000f8efc3f */
[----:B------:R-:W-:-:S03]  /*14e0*/  UMOV UR12, UR18 ;  /* 0x00000012000c7c82 */ /* 0x000fc60008000000 */
[----:B------:R-:W-:-:S07]  /*14f0*/  ULEA UR11, UR8, UR11, 0xa ;  /* 0x0000000b080b7291 */ /* 0x000fce000f8e503f */
[----:B------:R-:W-:Y:S01]  /*1500*/  UMOV UR14, UR11 ;  /* 0x0000000b000e7c82 */ /* 0x000fe20008000000 */
[----:B----4-:R-:W-:-:S06]  /*1510*/  WARPGROUP.ARRIVE ;  /* 0x00000000000079c5 */ /* 0x010fcc0000000000 */
[----:B------:R-:W-:Y:S01]  /*1520*/  HGMMA.SP.64x64x32.F32 R56, gdesc[UR12], R56, UP0, R88, 0x0 ;  /* 0x08e058000c3879f0 */ /* 0x000fe2000bf00a38 */
[----:B------:R-:W-:Y:S01]  /*1530*/  UIADD3 UR12, UR18, 0x400, URZ ;  /* 0x00000400120c7890 */ /* 0x000fe2000fffe03f */
[----:B------:R-:W-:-:S08]  /*1540*/  UMOV UR13, 0x40000040 ;  /* 0x40000040000d7882 */ /* 0x000fd00000000000 */
[----:B------:R-:W-:Y:S01]  /*1550*/  HGMMA.SP.64x64x32.F32 R24, gdesc[UR12], R24, UP0, R92, 0x0 ;  /* 0x08e05c000c1879f0 */ /* 0x000fe2000bf00a18 */
[----:B------:R-:W-:Y:S02]  /*1560*/  UIADD3 UR12, UR18, 0x2, URZ ;  /* 0x00000002120c7890 */ /* 0x000fe4000fffe03f */
[----:B------:R-:W-:Y:S01]  /*1570*/  UIADD3 UR14, UR11, 0x4, URZ ;  /* 0x000000040b0e7890 */ /* 0x000fe2000fffe03f */
[----:B------:R-:W-:Y:S01]  /*1580*/  UMOV UR13, 0x40000040 ;  /* 0x40000040000d7882 */ /* 0x000fe20000000000 */
[----:B------:R-:W-:-:S07]  /*1590*/  UMOV UR15, 0x40000040 ;  /* 0x40000040000f7882 */ /* 0x000fce0000000000 */
[----:B------:R-:W-:Y:S01]  /*15a0*/  HGMMA.SP.64x64x32.F32 R56, gdesc[UR12], R56, R89, 0x0 ;  /* 0x08e059000c3879f0 */ /* 0x000fe20008700a38 */
[----:B------:R-:W-:Y:S01]  /*15b0*/  UIADD3 UR12, UR18, 0x402, URZ ;  /* 0x00000402120c7890 */ /* 0x000fe2000fffe03f */
[----:B------:R-:W-:-:S08]  /*15c0*/  UMOV UR13, 0x40000040 ;  /* 0x40000040000d7882 */ /* 0x000fd00000000000 */
[----:B------:R-:W-:Y:S01]  /*15d0*/  HGMMA.SP.64x64x32.F32 R24, gdesc[UR12], R24, R93, 0x0 ;  /* 0x08e05d000c1879f0 */ /* 0x000fe20008700a18 */
        /* <DEDUP_REMOVED lines=15> */
[----:B------:R-:W-:Y:S03]  /*16d0*/  HGMMA.SP.64x64x32.F32 R24, gdesc[UR12], R24, R95, 0x0, gsb0 ;  /* 0x08e05f000c1879f0 */ /* 0x000fe60008000a18 */
[----:B------:R-:W-:Y:S02]  /*16e0*/  WARPGROUP.DEPBAR.LE gsb0, 0x0 ;  /* 0x00008000000079c5 */ /* 0x000fe40000010000 */
[----:B------:R-:W-:Y:S05]  /*16f0*/  @!P1 BRA `(.L_x_18) ;  /* 0x0000000000049947 */ /* 0x000fea0003800000 */
[----:B------:R-:W-:Y:S01]  /*1700*/  BPT.TRAP 0x1 ;  /* 0x000000040000795c */ /* 0x000fe20000300000 */
.L_x_18:
[----:B------:R-:W-:Y:S01]  /*1710*/  ULEA UR10, UR9, UR10, 0x3 ;  /* 0x0000000a090a7291 */ /* 0x000fe2000f8e183f */
[----:B------:R-:W-:-:S03]  /*1720*/  ISETP.GT.U32.AND P0, PT, R5, 0x1, PT ;  /* 0x000000010500780c */ /* 0x000fc60003f04070 */
[----:B------:R-:W-:-:S04]  /*1730*/  UIADD3 UR10, UR10, 0x20, URZ ;  /* 0x000000200a0a7890 */ /* 0x000fc8000fffe03f */
[----:B------:R-:W-:-:S09]  /*1740*/  UPRMT UR10, URZ, 0x654, UR10 ;  /* 0x000006543f0a7896 */ /* 0x000fd2000800000a */
[----:B------:R-:W-:Y:S01]  /*1750*/  SYNCS.ARRIVE.TRANS64.RED.A1T0 RZ, [UR10], RZ ;  /* 0x000000ffffff79a7 */ /* 0x000fe2000810040a */
[----:B------:R-:W-:Y:S05]  /*1760*/  @P0 BRA `(.L_x_19) ;  /* 0x0000000000040947 */ /* 0x000fea0003800000 */
[----:B------:R-:W-:Y:S01]  /*1770*/  BPT.TRAP 0x1 ;  /* 0x000000040000795c */ /* 0x000fe20000300000 */
.L_x_19:
[----:B------:R-:W-:Y:S01]  /*1780*/  UIADD3 UR8, UR8, 0x1, URZ ;  /* 0x0000000108087890 */ /* 0x000fe2000fffe03f */
[C---:B------:R-:W-:Y:S01]  /*1790*/  ISETP.GT.AND P0, PT, R8.reuse, 0x1, PT ;  /* 0x000000010800780c */ /* 0x040fe20003f04270 */
[----:B------:R-:W-:Y:S01]  /*17a0*/  UIADD3 UR9, UR9, 0x1, URZ ;  /* 0x0000000109097890 */ /* 0x000fe2000fffe03f */
[----:B------:R-:W-:Y:S01]  /*17b0*/  VIADD R8, R8, 0xffffffff ;  /* 0xffffffff08087836 */ /* 0x000fe20000000000 */
[----:B------:R-:W-:Y:S02]  /*17c0*/  UISETP.NE.AND UP0, UPT, UR8, 0x4, UPT ;  /* 0x000000040800788c */ /* 0x000fe4000bf05270 */
[----:B------:R-:W-:Y:S02]  /*17d0*/  UISETP.NE.AND UP1, UPT, UR9, 0x4, UPT ;  /* 0x000000040900788c */ /* 0x000fe4000bf25270 */
[----:B------:R-:W-:Y:S02]  /*17e0*/  USEL UR10, URZ, 0x1, UP0 ;  /* 0x000000013f0a7887 */ /* 0x000fe40008000000 */
[----:B------:R-:W-:-:S02]  /*17f0*/  USEL UR8, UR8, URZ, UP0 ;  /* 0x0000003f08087287 */ /* 0x000fc40008000000 */
[----:B------:R-:W-:Y:S02]  /*1800*/  USEL UR9, UR9, URZ, UP1 ;  /* 0x0000003f09097287 */ /* 0x000fe40008800000 */
[----:B------:R-:W-:Y:S01]  /*1810*/  UPLOP3.LUT UP0, UPT, UPT, UPT, UPT, 0x80, 0x0 ;  /* 0x000000000000789c */ /* 0x000fe20003f0f070 */
[----:B------:R-:W-:Y:S01]  /*1820*/  LOP3.LUT R15, R15, UR10, RZ, 0x3c, !PT ;  /* 0x0000000a0f0f7c12 */ /* 0x000fe2000f8e3cff */
[----:B------:R-:W-:Y:S09]  /*1830*/  @P0 BRA `(.L_x_20) ;  /* 0xfffffff800a40947 */ /* 0x000ff2000383ffff */
.L_x_13:
[----:B------:R-:W-:Y:S01]  /*1840*/  LOP3.LUT R8, R4, 0x60, RZ, 0xc0, !PT ;  /* 0x0000006004087812 */ /* 0x000fe200078ec0ff */
[----:B------:R-:W-:Y:S01]  /*1850*/  UIADD3 UR5, UR6, UR5, URZ ;  /* 0x0000000506057290 */ /* 0x000fe2000fffe03f */
[----:B------:R-:W-:Y:S01]  /*1860*/  SHF.R.U32.HI R9, RZ, 0x2, R4 ;  /* 0x00000002ff097819 */ /* 0x000fe20000011604 */
[----:B------:R-:W-:Y:S01]  /*1870*/  IMAD.SHL.U32 R99, R13, 0x40, RZ ;  /* 0x000000400d637824 */ /* 0x000fe200078e00ff */
[----:B------:R-:W-:Y:S01]  /*1880*/  SHF.R.U32.HI R8, RZ, 0x5, R8 ;  /* 0x00000005ff087819 */ /* 0x000fe20000011608 */
[----:B------:R-:W-:Y:S01]  /*1890*/  USHF.R.U32.HI UR7, URZ, 0x2, UR5 ;  /* 0x000000023f077899 */ /* 0x000fe20008011605 */
[----:B------:R-:W-:Y:S01]  /*18a0*/  LOP3.LUT R9, R9, 0x7, RZ, 0xc0, !PT ;  /* 0x0000000709097812 */ /* 0x000fe200078ec0ff */
[----:B------:R-:W-:Y:S01]  /*18b0*/  ULDC UR10, c[0x0][0x284] ;  /* 0x0000a100000a7ab9 */ /* 0x000fe20000000800 */
[----:B-1----:R-:W-:Y:S01]  /*18c0*/  LOP3.LUT R10, R7, 0x1, RZ, 0xc0, !PT ;  /* 0x00000001070a7812 */ /* 0x002fe200078ec0ff */
[C---:B------:R-:W-:Y:S01]  /*18d0*/  IMAD.SHL.U32 R14, R8.reuse, 0x10, RZ ;  /* 0x00000010080e7824 */ /* 0x040fe200078e00ff */
[----:B------:R-:W-:Y:S01]  /*18e0*/  ULOP3.LUT UR7, UR7, 0x1, URZ, 0xc0, !UPT ;  /* 0x0000000107077892 */ /* 0x000fe2000f8ec03f */
[--C-:B0-----:R-:W-:Y:S01]  /*18f0*/  IMAD R11, R8, -0x10, -R9.reuse ;  /* 0xfffffff0080b7824 */ /* 0x101fe200078e0a09 */
[----:B------:R-:W-:Y:S01]  /*1900*/  SHF.R.U32.HI R8, RZ, 0x1, R4 ;  /* 0x00000001ff087819 */ /* 0x000fe20000011604 */
[----:B------:R-:W-:Y:S01]  /*1910*/  ULDC.64 UR8, c[0x0][0x6d0] ;  /* 0x0001b40000087ab9 */ /* 0x000fe20000000a00 */
[----:B------:R-:W-:Y:S01]  /*1920*/  LOP3.LUT R9, R14, 0xfffffff0, R9, 0xe2, !PT ;  /* 0xfffffff00e097812 */ /* 0x000fe200078ee209 */
[----:B------:R-:W-:Y:S01]  /*1930*/  IMAD R98, R10, -0x40, R11 ;  /* 0xffffffc00a627824 */ /* 0x000fe200078e020b */
[----:B------:R-:W0:Y:S01]  /*1940*/  LDC R14, c[0x0][0x288] ;  /* 0x0000a200ff0e7b82 */ /* 0x000e220000000800 */
[----:B------:R-:W-:Y:S01]  /*1950*/  IMAD.SHL.U32 R11, R12, 0x100, RZ ;  /* 0x000001000c0b7824 */ /* 0x000fe200078e00ff */
[----:B------:R-:W-:Y:S01]  /*1960*/  LOP3.LUT R8, R9, 0x40, R8, 0xf8, !PT ;  /* 0x0000004009087812 */ /* 0x000fe200078ef808 */
[----:B------:R-:W-:Y:S01]  /*1970*/  UISETP.GT.U32.AND UP0, UPT, UR5, 0x3, UPT ;  /* 0x000000030500788c */ /* 0x000fe2000bf04070 */
[----:B------:R-:W-:Y:S01]  /*1980*/  SHF.R.S32.HI R113, RZ, 0x1f, R6 ;  /* 0x0000001fff717819 */ /* 0x000fe20000011406 */
[----:B------:R-:W-:Y:S01]  /*1990*/  UISETP.NE.U32.AND UP1, UPT, UR7, 0x1, UPT ;  /* 0x000000010700788c */ /* 0x000fe2000bf25070 */
[----:B------:R-:W-:Y:S01]  /*19a0*/  LOP3.LUT R100, R8, R11, RZ, 0xfc, !PT ;  /* 0x0000000b08647212 */ /* 0x000fe200078efcff */
[----:B------:R-:W-:Y:S01]  /*19b0*/  UISETP.LT.U32.AND UP0, UPT, UR6, 0x4, UP0 ;  /* 0x000000040600788c */ /* 0x000fe20008701070 */
[----:B------:R-:W-:Y:S01]  /*19c0*/  LOP3.LUT R10, R4, 0x3, RZ, 0xc0, !PT ;  /* 0x00000003040a7812 */ /* 0x000fe200078ec0ff */
[----:B------:R-:W-:Y:S01]  /*19d0*/  IMAD R9, R113, UR8, RZ ;  /* 0x0000000871097c24 */ /* 0x000fe2000f8e02ff */
[----:B------:R-:W-:Y:S01]  /*19e0*/  SHF.R.S32.HI R101, RZ, 0x1f, R100 ;  /* 0x0000001fff657819 */ /* 0x000fe20000011464 */
[----:B------:R-:W-:Y:S01]  /*19f0*/  UISETP.GT.U32.AND UP1, UPT, UR6, 0x3, !UP1 ;  /* 0x000000030600788c */ /* 0x000fe2000cf24070 */
[----:B------:R-:W-:Y:S01]  /*1a00*/  IADD3 R98, -R11, UR10, R98 ;  /* 0x0000000a0b627c10 */ /* 0x000fe2000fffe162 */
[C---:B------:R-:W-:Y:S01]  /*1a10*/  IMAD R15, R6.reuse, UR9, R9 ;  /* 0x00000009060f7c24 */ /* 0x040fe2000f8e0209 */
[----:B------:R-:W-:Y:S01]  /*1a20*/  ULOP3.LUT UR5, UR5, 0x3, URZ, 0xc0, !UPT ;  /* 0x0000000305057892 */ /* 0x000fe2000f8ec03f */
[----:B------:R-:W-:Y:S01]  /*1a30*/  IMAD.WIDE.U32 R8, R6, UR8, R100 ;  /* 0x0000000806087c25 */ /* 0x000fe2000f8e0064 */
[----:B------:R-:W-:Y:S01]  /*1a40*/  USEL UR8, URZ, 0x1, !UP0 ;  /* 0x000000013f087887 */ /* 0x000fe2000c000000 */
[----:B------:R-:W-:-:S02]  /*1a50*/  WARPGROUP.DEPBAR.LE gsb0, 0x0 ;  /* 0x00008000000079c5 */ /* 0x000fc40000010000 */
[----:B------:R-:W-:Y:S01]  /*1a60*/  USEL UR7, URZ, 0x1, !UP1 ;  /* 0x000000013f077887 */ /* 0x000fe2000c800000 */
[----:B------:R-:W-:-:S03]  /*1a70*/  IMAD.IADD R9, R9, 0x1, R15 ;  /* 0x0000000109097824 */ /* 0x000fc600078e020f */
[----:B------:R-:W-:Y:S01]  /*1a80*/  ULOP3.LUT UR4, UR7, UR4, UR8, 0x96, !UPT ;  /* 0x0000000407047292 */ /* 0x000fe2000f8e9608 */
[----:B0-----:R-:W-:Y:S01]  /*1a90*/  ISETP.GE.AND P0, PT, R99, R14, PT ;  /* 0x0000000e6300720c */ /* 0x001fe20003f06270 */
[----:B------:R-:W-:-:S03]  /*1aa0*/  IMAD R10, R10, -0x2, R14 ;  /* 0xfffffffe0a0a7824 */ /* 0x000fc600078e020e */
[----:B------:R-:W-:Y:S01]  /*1ab0*/  ISETP.GE.OR P0, PT, R11, UR10, P0 ;  /* 0x0000000a0b007c0c */ /* 0x000fe20008706670 */
[----:B------:R-:W-:-:S12]  /*1ac0*/  IMAD.IADD R99, R10, 0x1, -R99 ;  /* 0x000000010a637824 */ /* 0x000fd800078e0a63 */
[----:B------:R-:W-:Y:S05]  /*1ad0*/  @P0 BRA `(.L_x_21) ;  /* 0x0000004800480947 */ /* 0x000fea0003800000 */
[----:B------:R-:W0:Y:S01]  /*1ae0*/  LDC.64 R20, c[0x0][0x6c8] ;  /* 0x0001b200ff147b82 */ /* 0x000e220000000a00 */
[----:B------:R-:W-:Y:S01]  /*1af0*/  IMAD.WIDE R10, R13, 0x40, RZ ;  /* 0x000000400d0a7825 */ /* 0x000fe200078e02ff */
[----:B---3-5:R-:W-:Y:S01]  /*1b00*/  FSETP.NEU.AND P1, PT, R97, RZ, PT ;  /* 0x000000ff6100720b */ /* 0x028fe20003f2d000 */
[----:B------:R-:W-:Y:S01]  /*1b10*/  BSSY B0, `(.L_x_21) ;  /* 0x000048e000007945 */ /* 0x000fe20003800000 */
[----:B------:R-:W-:Y:S01]  /*1b20*/  ISETP.GT.AND P0, PT, R99, RZ, PT ;  /* 0x000000ff6300720c */ /* 0x000fe20003f04270 */
[----:B------:R-:W-:-:S03]  /*1b30*/  IMAD.SHL.U32 R115, R4, 0x2, RZ ;  /* 0x0000000204737824 */ /* 0x000fc600078e00ff */
[----:B------:R-:W-:Y:S02]  /*1b40*/  ISETP.GT.AND P2, PT, R98, RZ, P0 ;  /* 0x000000ff6200720c */ /* 0x000fe40000744270 */
[----:B------:R-:W-:Y:S01]  /*1b50*/  LOP3.LUT R115, R10, 0x6, R115, 0xf8, !PT ;  /* 0x000000060a737812 */ /* 0x000fe200078ef873 */
[----:B0-----:R-:W-:-:S04]  /*1b60*/  IMAD R12, R11, R20, RZ ;  /* 0x000000140b0c7224 */ /* 0x001fc800078e02ff */
[----:B------:R-:W-:-:S04]  /*1b70*/  IMAD.WIDE.U32 R14, R115, R20, R8 ;  /* 0x00000014730e7225 */ /* 0x000fc800078e0008 */
[----:B------:R-:W-:-:S04]  /*1b80*/  IMAD R9, R115, R21, R12 ;  /* 0x0000001573097224 */ /* 0x000fc800078e020c */
[----:B------:R-:W-:Y:S01]  /*1b90*/  IMAD.IADD R13, R15, 0x1, R9 ;  /* 0x000000010f0d7824 */ /* 0x000fe200078e0209 */
[----:B------:R-:W-:Y:S06]  /*1ba0*/  @!P1 BRA `(.L_x_22) ;  /* 0x00000034007c9947 */ /* 0x000fec0003800000 */
[----:B------:R-:W0:Y:S01]  /*1bb0*/  LDC.64 R102, c[0x0][0x6b0] ;  /* 0x0001ac00ff667b82 */ /* 0x000e220000000a00 */
[----:B------:R-:W-:Y:S01]  /*1bc0*/  ULDC.64 UR8, c[0x0][0x6b8] ;  /* 0x0001ae0000087ab9 */ /* 0x000fe20000000a00 */
[----:B------:R-:W-:Y:S01]  /*1bd0*/  ULDC.64 UR10, c[0x0][0x6a8] ;  /* 0x0001aa00000a7ab9 */ /* 0x000fe20000000a00 */
[----:B------:R-:W-:Y:S01]  /*1be0*/  IMAD R113, R113, UR8, RZ ;  /* 0x0000000871717c24 */ /* 0x000fe2000f8e02ff */
[----:B------:R-:W-:Y:S01]  /*1bf0*/  ULDC.64 UR12, c[0x0][0x6c0] ;  /* 0x0001b000000c7ab9 */ /* 0x000fe20000000a00 */
[----:B------:R-:W-:-:S03]  /*1c00*/  IMAD.WIDE.U32 R104, R6, UR8, R100 ;  /* 0x0000000806687c25 */ /* 0x000fc6000f8e0064 */
[----:B------:R-:W1:Y:S01]  /*1c10*/  LDC.64 R16, c[0x0][0x6b0] ;  /* 0x0001ac00ff107b82 */ /* 0x000e620000000a00 */
[----:B------:R-:W-:Y:S02]  /*1c20*/  IMAD R113, R6, UR9, R113 ;  /* 0x0000000906717c24 */ /* 0x000fe4000f8e0271 */
[----:B------:R-:W-:Y:S02]  /*1c30*/  IMAD.MOV.U32 R106, RZ, RZ, R104 ;  /* 0x000000ffff6a7224 */ /* 0x000fe400078e0068 */
[----:B------:R-:W-:Y:S02]  /*1c40*/  IMAD.IADD R107, R105, 0x1, R113 ;  /* 0x00000001696b7824 */ /* 0x000fe400078e0271 */
[-C--:B0-----:R-:W-:Y:S02]  /*1c50*/  IMAD R10, R11, R102.reuse, RZ ;  /* 0x000000660b0a7224 */ /* 0x081fe400078e02ff */
[----:B------:R-:W-:-:S04]  /*1c60*/  IMAD.WIDE.U32 R8, R115, R102, R106 ;  /* 0x0000006673087225 */ /* 0x000fc800078e006a */
[----:B------:R-:W-:Y:S01]  /*1c70*/  IMAD R117, R115, R103, R10 ;  /* 0x0000006773757224 */ /* 0x000fe200078e020a */
[----:B------:R-:W-:-:S03]  /*1c80*/  LEA R10, P1, R8, UR10, 0x2 ;  /* 0x0000000a080a7c11 */ /* 0x000fc6000f8210ff */
[----:B------:R-:W-:-:S05]  /*1c90*/  IMAD.IADD R9, R9, 0x1, R117 ;  /* 0x0000000109097824 */ /* 0x000fca00078e0275 */
[----:B------:R-:W-:-:S05]  /*1ca0*/  LEA.HI.X R11, R8, UR11, R9, 0x2, P1 ;  /* 0x0000000b080b7c11 */ /* 0x000fca00088f1409 */
[----:B------:R0:W3:Y:S01]  /*1cb0*/  @P2 LDG.E.LTC128B R88, desc[UR16][R10.64] ;  /* 0x000000100a582981 */ /* 0x0000e2000c1e1920 */
[C---:B------:R-:W-:Y:S01]  /*1cc0*/  LEA R12, P1, R14.reuse, UR12, 0x2 ;  /* 0x0000000c0e0c7c11 */ /* 0x040fe2000f8210ff */
[-C--:B------:R-:W-:Y:S01]  /*1cd0*/  IMAD.WIDE.U32 R8, R115, R102.reuse, R100 ;  /* 0x0000006673087225 */ /* 0x080fe200078e0064 */
[----:B------:R-:W-:Y:S01]  /*1ce0*/  ISETP.GT.AND P6, PT, R99, 0x1, PT ;  /* 0x000000016300780c */ /* 0x000fe20003fc4270 */
[----:B------:R-:W-:Y:S01]  /*1cf0*/  BSSY B1, `(.L_x_23) ;  /* 0x0000015000017945 */ /* 0x000fe20003800000 */
[----:B------:R-:W-:Y:S01]  /*1d00*/  LEA.HI.X R13, R14, UR13, R13, 0x2, P1 ;  /* 0x0000000d0e0d7c11 */ /* 0x000fe200088f140d */
[----:B-1----:R-:W-:Y:S01]  /*1d10*/  IMAD.WIDE.U32 R22, R115, R102, R16 ;  /* 0x0000006673167225 */ /* 0x002fe200078e0010 */
[----:B------:R-:W-:Y:S02]  /*1d20*/  ISETP.GT.AND P1, PT, R98, RZ, P6 ;  /* 0x000000ff6200720c */ /* 0x000fe40003724270 */
[----:B------:R-:W-:Y:S01]  /*1d30*/  LOP3.LUT R130, R130, 0xfffffffd, RZ, 0xc0, !PT ;  /* 0xfffffffd82827812 */ /* 0x000fe200078ec0ff */
[C---:B------:R-:W-:Y:S01]  /*1d40*/  IMAD.IADD R15, R117.reuse, 0x1, R9 ;  /* 0x00000001750f7824 */ /* 0x040fe200078e0209 */
[----:B------:R-:W-:Y:S01]  /*1d50*/  IADD3 R9, P3, R104, R22, RZ ;  /* 0x0000001668097210 */ /* 0x000fe20007f7e0ff */
[----:B------:R-:W-:-:S02]  /*1d60*/  IMAD.IADD R91, R117, 0x1, R23 ;  /* 0x00000001755b7824 */ /* 0x000fc400078e0217 */
[----:B------:R-:W-:Y:S01]  /*1d70*/  IMAD.MOV.U32 R14, RZ, RZ, R8 ;  /* 0x000000ffff0e7224 */ /* 0x000fe200078e0008 */
[----:B------:R-:W-:Y:S01]  /*1d80*/  LEA R8, P4, R9, UR10, 0x2 ;  /* 0x0000000a09087c11 */ /* 0x000fe2000f8810ff */
[----:B0-----:R-:W-:Y:S01]  /*1d90*/  IMAD.X R10, R91, 0x1, R107, P3 ;  /* 0x000000015b0a7824 */ /* 0x001fe200018e066b */
[----:B------:R-:W-:Y:S01]  /*1da0*/  @P6 LOP3.LUT R130, R130, 0x2, RZ, 0xfc, !PT ;  /* 0x0000000282826812 */ /* 0x000fe200078efcff */
[----:B------:R-:W-:-:S03]  /*1db0*/  IMAD.WIDE.U32 R14, R6, UR8, R14 ;  /* 0x00000008060e7c25 */ /* 0x000fc6000f8e000e */
[----:B------:R-:W-:Y:S01]  /*1dc0*/  LEA.HI.X R9, R9, UR11, R10, 0x2, P4 ;  /* 0x0000000b09097c11 */ /* 0x000fe2000a0f140a */
[----:B------:R-:W-:Y:S02]  /*1dd0*/  IMAD.IADD R11, R113, 0x1, R15 ;  /* 0x00000001710b7824 */ /* 0x000fe400078e020f */
[----:B---3--:R-:W-:-:S04]  /*1de0*/  FMUL R19, R88, R97 ;  /* 0x0000006158137220 */ /* 0x008fc80000400000 */
[----:B--2---:R-:W-:-:S05]  /*1df0*/  FFMA R89, R56, R96, R19 ;  /* 0x0000006038597223 */ /* 0x004fca0000000013 */
[----:B------:R0:W-:Y:S01]  /*1e00*/  @P2 STG.E desc[UR16][R12.64], R89 ;  /* 0x000000590c002986 */ /* 0x0001e2000c101910 */
[----:B------:R-:W-:Y:S01]  /*1e10*/  IADD3 R18, P2, R100, R22, RZ ;  /* 0x0000001664127210 */ /* 0x000fe20007f5e0ff */
[----:B------:R-:W-:-:S12]  /*1e20*/  @!P1 BRA `(.L_x_24) ;  /* 0x0000000000049947 */ /* 0x000fd80003800000 */
[----:B------:R1:W5:Y:S02]  /*1e30*/  LDG.E.LTC128B R88, desc[UR16][R8.64] ;  /* 0x0000001008587981 */ /* 0x000364000c1e1920 */
.L_x_24:
[----:B------:R-:W-:Y:S05]  /*1e40*/  BSYNC B1 ;  /* 0x0000000000017941 */ /* 0x000fea0003800000 */
.L_x_23:
[----:B-----5:R-:W-:Y:S01]  /*1e50*/  FMUL R56, R88, R97 ;  /* 0x0000006158387220 */ /* 0x020fe20000400000 */
[----:B-1----:R-:W-:Y:S01]  /*1e60*/  LEA R8, P3, R20, R12, 0x2 ;  /* 0x0000000c14087211 */ /* 0x002fe200078610ff */
[----:B------:R-:W-:Y:S01]  /*1e70*/  IMAD.X R19, R101, 0x1, R91, P2 ;  /* 0x0000000165137824 */ /* 0x000fe200010e065b */
[----:B------:R-:W-:Y:S01]  /*1e80*/  ISETP.GT.AND P2, PT, R98, 0x8, P0 ;  /* 0x000000086200780c */ /* 0x000fe20000744270 */
[----:B------:R-:W-:Y:S01]  /*1e90*/  FFMA R15, R57, R96, R56 ;  /* 0x00000060390f7223 */ /* 0x000fe20000000038 */
[----:B------:R-:W-:Y:S01]  /*1ea0*/  LEA.HI.X R9, R20, R13, R21, 0x2, P3 ;  /* 0x0000000d14097211 */ /* 0x000fe200018f1415 */
[----:B------:R-:W-:Y:S01]  /*1eb0*/  IMAD.WIDE.U32 R18, R6, UR8, R18 ;  /* 0x0000000806127c25 */ /* 0x000fe2000f8e0012 */
[C---:B------:R-:W-:Y:S01]  /*1ec0*/  LEA R10, P4, R14.reuse, UR10, 0x2 ;  /* 0x0000000a0e0a7c11 */ /* 0x040fe2000f8810ff */
[----:B------:R-:W-:Y:S02]  /*1ed0*/  BSSY B1, `(.L_x_25) ;  /* 0x0000008000017945 */ /* 0x000fe40003800000 */
[----:B------:R1:W-:Y:S01]  /*1ee0*/  @P1 STG.E desc[UR16][R8.64], R15 ;  /* 0x0000000f08001986 */ /* 0x0003e2000c101910 */
[----:B------:R-:W-:Y:S01]  /*1ef0*/  LEA.HI.X R11, R14, UR11, R11, 0x2, P4 ;  /* 0x0000000b0e0b7c11 */ /* 0x000fe2000a0f140b */
[----:B------:R-:W-:-:S02]  /*1f00*/  IMAD.MOV.U32 R23, RZ, RZ, R91 ;  /* 0x000000ffff177224 */ /* 0x000fc400078e005b */
[----:B------:R-:W-:Y:S02]  /*1f10*/  IMAD R108, R103, 0x7, RZ ;  /* 0x00000007676c7824 */ /* 0x000fe400078e02ff */
[----:B------:R-:W-:Y:S01]  /*1f20*/  IMAD.IADD R57, R113, 0x1, R19 ;  /* 0x0000000171397824 */ /* 0x000fe200078e0213 */
[----:B------:R-:W-:Y:S06]  /*1f30*/  @!P2 BRA `(.L_x_26) ;  /* 0x000000000004a947 */ /* 0x000fec0003800000 */
[----:B------:R2:W5:Y:S02]  /*1f40*/  LDG.E.LTC128B R88, desc[UR16][R10.64+0x20] ;  /* 0x000020100a587981 */ /* 0x000564000c1e1920 */
.L_x_26:
[----:B------:R-:W-:Y:S05]  /*1f50*/  BSYNC B1 ;  /* 0x0000000000017941 */ /* 0x000fea0003800000 */
.L_x_25:
[----:B------:R-:W-:Y:S01]  /*1f60*/  ISETP.GT.AND P3, PT, R98, 0x8, P6 ;  /* 0x000000086200780c */ /* 0x000fe20003764270 */
[----:B-1---5:R-:W-:Y:S01]  /*1f70*/  FMUL R15, R88, R97 ;  /* 0x00000061580f7220 */ /* 0x022fe20000400000 */
[----:B------:R-:W-:Y:S01]  /*1f80*/  ISETP.GT.AND P5, PT, R99, 0x8, PT ;  /* 0x000000086300780c */ /* 0x000fe20003fa4270 */
[----:B------:R-:W-:Y:S01]  /*1f90*/  IMAD.WIDE.U32 R22, R102, 0x7, R22 ;  /* 0x0000000766167825 */ /* 0x000fe200078e0016 */
[----:B------:R-:W-:-:S03]  /*1fa0*/  LEA R14, P1, R18, UR10, 0x2 ;  /* 0x0000000a120e7c11 */ /* 0x000fc6000f8210ff */
[----:B0-----:R-:W-:Y:S01]  /*1fb0*/  FFMA R89, R58, R96, R15 ;  /* 0x000000603a597223 */ /* 0x001fe2000000000f */
[----:B------:R-:W-:Y:S01]  /*1fc0*/  LOP3.LUT R130, R130, 0xfffffffb, RZ, 0xc0, !PT ;  /* 0xfffffffb82827812 */ /* 0x000fe200078ec0ff */
[----:B------:R-:W-:Y:S01]  /*1fd0*/  BSSY B1, `(.L_x_27) ;  /* 0x000000b000017945 */ /* 0x000fe20003800000 */
[----:B------:R-:W-:Y:S01]  /*1fe0*/  LEA.HI.X R15, R18, UR11, R57, 0x2, P1 ;  /* 0x0000000b120f7c11 */ /* 0x000fe200088f1439 */
[----:B------:R-:W-:Y:S01]  /*1ff0*/  IMAD.IADD R57, R23, 0x1, R108 ;  /* 0x0000000117397824 */ /* 0x000fe200078e026c */
[----:B------:R-:W-:Y:S01]  /*2000*/  IADD3 R19, P1, R104, R22, RZ ;  /* 0x0000001668137210 */ /* 0x000fe20007f3e0ff */
[----:B------:R0:W-:Y:S01]  /*2010*/  @P2 STG.E desc[UR16][R12.64+0x20], R89 ;  /* 0x000020590c002986 */ /* 0x0001e2000c101910 */
[----:B------:R-:W-:-:S03]  /*2020*/  ISETP.GT.AND P2, PT, R98, RZ, P5 ;  /* 0x000000ff6200720c */ /* 0x000fc60002f44270 */
[----:B------:R-:W-:Y:S01]  /*2030*/  IMAD.X R58, R57, 0x1, R107, P1 ;  /* 0x00000001393a7824 */ /* 0x000fe200008e066b */
[----:B------:R-:W-:Y:S02]  /*2040*/  @P5 LOP3.LUT R130, R130, 0x4, RZ, 0xfc, !PT ;  /* 0x0000000482825812 */ /* 0x000fe400078efcff */
[----:B------:R-:W-:Y:S01]  /*2050*/  LEA R18, P1, R19, UR10, 0x2 ;  /* 0x0000000a13127c11 */ /* 0x000fe2000f8210ff */
[----:B------:R-:W-:-:S12]  /*2060*/  @!P3 BRA `(.L_x_28) ;  /* 0x000000000004b947 */ /* 0x000fd80003800000 */
[----:B------:R1:W5:Y:S02]  /*2070*/  LDG.E.LTC128B R88, desc[UR16][R14.64+0x20] ;  /* 0x000020100e587981 */ /* 0x000364000c1e1920 */
.L_x_28:
[----:B------:R-:W-:Y:S05]  /*2080*/  BSYNC B1 ;  /* 0x0000000000017941 */ /* 0x000fea0003800000 */
.L_x_27:
[----:B-----5:R-:W-:Y:S01]  /*2090*/  FMUL R56, R88, R97 ;  /* 0x0000006158387220 */ /* 0x020fe20000400000 */
[----:B------:R-:W-:Y:S01]  /*20a0*/  IMAD.MOV.U32 R116, RZ, RZ, R88 ;  /* 0x000000ffff747224 */ /* 0x000fe200078e0058 */
[----:B------:R-:W-:Y:S02]  /*20b0*/  LEA.HI.X R19, R19, UR11, R58, 0x2, P1 ;  /* 0x0000000b13137c11 */ /* 0x000fe400088f143a */
[----:B------:R-:W-:-:S05]  /*20c0*/  FFMA R59, R59, R96, R56 ;  /* 0x000000603b3b7223 */ /* 0x000fca0000000038 */
[----:B------:R3:W-:Y:S04]  /*20d0*/  @P3 STG.E desc[UR16][R8.64+0x20], R59 ;  /* 0x0000203b08003986 */ /* 0x0007e8000c101910 */
[----:B------:R4:W3:Y:S01]  /*20e0*/  @P2 LDG.E.LTC128B R116, desc[UR16][R18.64] ;  /* 0x0000001012742981 */ /* 0x0008e2000c1e1920 */
[----:B------:R-:W-:Y:S01]  /*20f0*/  IADD3 R22, P1, R22, R102, RZ ;  /* 0x0000006616167210 */ /* 0x000fe20007f3e0ff */
[----:B------:R-:W-:Y:S01]  /*2100*/  IMAD.WIDE.U32 R136, R20, 0x1c, R8 ;  /* 0x0000001c14887825 */ /* 0x000fe200078e0008 */
[----:B------:R-:W-:-:S03]  /*2110*/  ISETP.GT.AND P4, PT, R99, 0x9, PT ;  /* 0x000000096300780c */ /* 0x000fc60003f84270 */
[----:B------:R-:W-:Y:S02]  /*2120*/  IMAD.X R23, R57, 0x1, R103, P1 ;  /* 0x0000000139177824 */ /* 0x000fe400008e0667 */
[----:B------:R-:W-:-:S04]  /*2130*/  IMAD.WIDE.U32 R138, R102, 0x7, R22 ;  /* 0x00000007668a7825 */ /* 0x000fc800078e0016 */
[----:B------:R-:W-:Y:S01]  /*2140*/  IMAD.IADD R140, R108, 0x1, R139 ;  /* 0x000000016c8c7824 */ /* 0x000fe200078e028b */
[----:B------:R-:W-:Y:S01]  /*2150*/  IADD3 R56, P1, R138, R102, RZ ;  /* 0x000000668a387210 */ /* 0x000fe20007f3e0ff */
[----:B----4-:R-:W-:-:S04]  /*2160*/  IMAD R19, R21, 0x1c, RZ ;  /* 0x0000001c15137824 */ /* 0x010fc800078e02ff */
[----:B------:R-:W-:Y:S02]  /*2170*/  IMAD.X R57, R140, 0x1, R103, P1 ;  /* 0x000000018c397824 */ /* 0x000fe400008e0667 */
[----:B------:R-:W-:Y:S02]  /*2180*/  IMAD.IADD R19, R137, 0x1, R19 ;  /* 0x0000000189137824 */ /* 0x000fe400078e0213 */
[----:B------:R-:W-:-:S04]  /*2190*/  IMAD.WIDE.U32 R90, R102, 0x7, R56 ;  /* 0x00000007665a7825 */ /* 0x000fc800078e0038 */
[----:B------:R-:W-:Y:S01]  /*21a0*/  IMAD.IADD R142, R108, 0x1, R91 ;  /* 0x000000016c8e7824 */ /* 0x000fe200078e025b */
[----:B------:R-:W-:-:S05]  /*21b0*/  IADD3 R88, P1, R90, R102, RZ ;  /* 0x000000665a587210 */ /* 0x000fca0007f3e0ff */
[----:B0-----:R-:W-:Y:S02]  /*21c0*/  IMAD.X R89, R142, 0x1, R103, P1 ;  /* 0x000000018e597824 */ /* 0x001fe400008e0667 */
[----:B------:R-:W-:-:S04]  /*21d0*/  IMAD.WIDE.U32 R94, R102, 0x7, R88 ;  /* 0x00000007665e7825 */ /* 0x000fc800078e0058 */
[----:B------:R-:W-:Y:S01]  /*21e0*/  IMAD.IADD R132, R108, 0x1, R95 ;  /* 0x000000016c847824 */ /* 0x000fe200078e025f */
[----:B------:R-:W-:-:S05]  /*21f0*/  IADD3 R92, P1, R94, R102, RZ ;  /* 0x000000665e5c7210 */ /* 0x000fca0007f3e0ff */
[----:B------:R-:W-:Y:S02]  /*2200*/  IMAD.X R93, R132, 0x1, R103, P1 ;  /* 0x00000001845d7824 */ /* 0x000fe400008e0667 */
[----:B------:R-:W-:-:S04]  /*2210*/  IMAD.WIDE.U32 R126, R102, 0x7, R92 ;  /* 0x00000007667e7825 */ /* 0x000fc800078e005c */
[----:B------:R-:W-:Y:S01]  /*2220*/  IMAD.IADD R114, R108, 0x1, R127 ;  /* 0x000000016c727824 */ /* 0x000fe200078e027f */
[----:B------:R-:W-:-:S05]  /*2230*/  IADD3 R124, P1, R126, R102, RZ ;  /* 0x000000667e7c7210 */ /* 0x000fca0007f3e0ff */
[----:B------:R-:W-:Y:S02]  /*2240*/  IMAD.X R125, R114, 0x1, R103, P1 ;  /* 0x00000001727d7824 */ /* 0x000fe400008e0667 */
[----:B------:R-:W-:-:S04]  /*2250*/  IMAD.WIDE.U32 R122, R102, 0x7, R124 ;  /* 0x00000007667a7825 */ /* 0x000fc800078e007c */
[----:B------:R-:W-:Y:S01]  /*2260*/  IMAD.IADD R112, R108, 0x1, R123 ;  /* 0x000000016c707824 */ /* 0x000fe200078e027b */
[----:B------:R-:W-:-:S05]  /*2270*/  IADD3 R120, P1, R122, R102, RZ ;  /* 0x000000667a787210 */ /* 0x000fca0007f3e0ff */
[----:B------:R-:W-:Y:S01]  /*2280*/  IMAD.X R121, R112, 0x1, R103, P1 ;  /* 0x0000000170797824 */ /* 0x000fe200008e0667 */
[----:B------:R-:W-:Y:S01]  /*2290*/  IADD3 R18, P1, R22, R104, RZ ;  /* 0x0000006816127210 */ /* 0x000fe20007f3e0ff */
[----:B------:R-:W-:-:S04]  /*22a0*/  IMAD.WIDE.U32 R118, R102, 0x7, R120 ;  /* 0x0000000766767825 */ /* 0x000fc800078e0078 */
[----:B------:R-:W-:Y:S01]  /*22b0*/  IMAD.X R23, R23, 0x1, R107, P1 ;  /* 0x0000000117177824 */ /* 0x000fe200008e066b */
[----:B------:R-:W-:Y:S01]  /*22c0*/  IADD3 R131, P1, P3, R104, R102, R118 ;  /* 0x0000006668837210 */ /* 0x000fe20007b3e076 */
[----:B------:R-:W-:-:S05]  /*22d0*/  IMAD.IADD R133, R108, 0x1, R119 ;  /* 0x000000016c857824 */ /* 0x000fca00078e0277 */
[----:B------:R-:W-:Y:S02]  /*22e0*/  IADD3.X R110, R107, R103, R133, P1, P3 ;  /* 0x000000676b6e7210 */ /* 0x000fe40000fe6485 */
[----:B------:R-:W-:-:S04]  /*22f0*/  LEA R22, P1, R18, UR10, 0x2 ;  /* 0x0000000a12167c11 */ /* 0x000fc8000f8210ff */
[----:B------:R-:W-:Y:S01]  /*2300*/  LEA.HI.X R23, R18, UR11, R23, 0x2, P1 ;  /* 0x0000000b12177c11 */ /* 0x000fe200088f1417 */
[----:B------:R-:W-:Y:S01]  /*2310*/  IMAD.MOV.U32 R18, RZ, RZ, R136 ;  /* 0x000000ffff127224 */ /* 0x000fe200078e0088 */
[----:B------:R-:W-:Y:S01]  /*2320*/  ISETP.GT.AND P1, PT, R98, RZ, P4 ;  /* 0x000000ff6200720c */ /* 0x000fe20002724270 */
[----:B---3--:R-:W-:-:S04]  /*2330*/  FMUL R59, R116, R97 ;  /* 0x00000061743b7220 */ /* 0x008fc80000400000 */
[----:B------:R-:W-:-:S05]  /*2340*/  FFMA R109, R60, R96, R59 ;  /* 0x000000603c6d7223 */ /* 0x000fca000000003b */
[----:B------:R0:W-:Y:S04]  /*2350*/  @P2 STG.E desc[UR16][R18.64], R109 ;  /* 0x0000006d12002986 */ /* 0x0001e8000c101910 */
[----:B------:R-:W3:Y:S01]  /*2360*/  @P1 LDG.E.LTC128B R116, desc[UR16][R22.64] ;  /* 0x0000001016741981 */ /* 0x000ee2000c1e1920 */
[----:B------:R-:W-:Y:S01]  /*2370*/  IMAD.WIDE.U32 R58, R102, 0x7, R16 ;  /* 0x00000007663a7825 */ /* 0x000fe200078e0010 */
[----:B------:R-:W-:Y:S01]  /*2380*/  SHF.L.U64.HI R111, R20, 0x5, R21 ;  /* 0x00000005146f7819 */ /* 0x000fe20000010215 */
[----:B------:R-:W-:Y:S02]  /*2390*/  BSSY B1, `(.L_x_29) ;  /* 0x0000017000017945 */ /* 0x000fe40003800000 */
[----:B------:R-:W-:Y:S02]  /*23a0*/  IMAD.IADD R59, R108, 0x1, R59 ;  /* 0x000000016c3b7824 */ /* 0x000fe400078e023b */
[----:B0-----:R-:W-:-:S02]  /*23b0*/  IMAD.SHL.U32 R109, R20, 0x20, RZ ;  /* 0x00000020146d7824 */ /* 0x001fc400078e00ff */
[----:B------:R-:W-:-:S03]  /*23c0*/  IMAD.WIDE.U32 R16, R115, R102, R58 ;  /* 0x0000006673107225 */ /* 0x000fc600078e003a */
[----:B------:R-:W-:-:S04]  /*23d0*/  IADD3 R128, P2, R100, R16, RZ ;  /* 0x0000001064807210 */ /* 0x000fc80007f5e0ff */
[----:B------:R-:W-:-:S03]  /*23e0*/  IADD3.X R129, R101, R117, R17, P2, !PT ;  /* 0x0000007565817210 */ /* 0x000fc600017fe411 */
[----:B------:R-:W-:-:S04]  /*23f0*/  IMAD.WIDE.U32 R128, R6, UR8, R128 ;  /* 0x0000000806807c25 */ /* 0x000fc8000f8e0080 */
[----:B------:R-:W-:Y:S01]  /*2400*/  IMAD.IADD R17, R113, 0x1, R129 ;  /* 0x0000000171117824 */ /* 0x000fe200078e0281 */
[----:B------:R-:W-:-:S04]  /*2410*/  LEA R16, P2, R128, UR10, 0x2 ;  /* 0x0000000a80107c11 */ /* 0x000fc8000f8410ff */
[----:B------:R-:W-:Y:S02]  /*2420*/  LEA.HI.X R17, R128, UR11, R17, 0x2, P2 ;  /* 0x0000000b80117c11 */ /* 0x000fe400090f1411 */
[----:B------:R-:W-:-:S05]  /*2430*/  IADD3 R20, P2, R109, R8, RZ ;  /* 0x000000086d147210 */ /* 0x000fca0007f5e0ff */
[----:B------:R-:W-:Y:S01]  /*2440*/  IMAD.X R21, R111, 0x1, R9, P2 ;  /* 0x000000016f157824 */ /* 0x000fe200010e0609 */
[----:B------:R-:W-:-:S05]  /*2450*/  IADD3 R134, P2, R58, R102, RZ ;  /* 0x000000663a867210 */ /* 0x000fca0007f5e0ff */
[----:B------:R-:W-:Y:S01]  /*2460*/  IMAD.X R135, R59, 0x1, R103, P2 ;  /* 0x000000013b877824 */ /* 0x000fe200010e0667 */
[----:B------:R-:W-:Y:S01]  /*2470*/  ISETP.GT.AND P2, PT, R98, 0x8, P5 ;  /* 0x000000086200780c */ /* 0x000fe20002f44270 */
[----:B---3--:R-:W-:-:S04]  /*2480*/  FMUL R22, R116, R97 ;  /* 0x0000006174167220 */ /* 0x008fc80000400000 */
[----:B------:R-:W-:Y:S01]  /*2490*/  FFMA R129, R61, R96, R22 ;  /* 0x000000603d817223 */ /* 0x000fe20000000016 */
[----:B------:R-:W-:-:S04]  /*24a0*/  IMAD.WIDE.U32 R22, R115, R102, R134 ;  /* 0x0000006673167225 */ /* 0x000fc800078e0086 */
[----:B------:R0:W-:Y:S01]  /*24b0*/  @P1 STG.E desc[UR16][R20.64], R129 ;  /* 0x0000008114001986 */ /* 0x0001e2000c101910 */
[----:B------:R-:W-:-:S04]  /*24c0*/  IADD3 R60, P1, R100, R22, RZ ;  /* 0x00000016643c7210 */ /* 0x000fc80007f3e0ff */
[----:B------:R-:W-:Y:S01]  /*24d0*/  IADD3.X R61, R101, R117, R23, P1, !PT ;  /* 0x00000075653d7210 */ /* 0x000fe20000ffe417 */
[----:B------:R-:W-:Y:S08]  /*24e0*/  @!P2 BRA `(.L_x_30) ;  /* 0x000000000004a947 */ /* 0x000ff00003800000 */
[----:B------:R3:W5:Y:S02]  /*24f0*/  LDG.E.LTC128B R116, desc[UR16][R16.64+0x20] ;  /* 0x0000201010747981 */ /* 0x000764000c1e1920 */
.L_x_30:
[----:B------:R-:W-:Y:S05]  /*2500*/  BSYNC B1 ;  /* 0x0000000000017941 */ /* 0x000fea0003800000 */
.L_x_29:
[----:B-----5:R-:W-:Y:S01]  /*2510*/  FMUL R23, R116, R97 ;  /* 0x0000006174177220 */ /* 0x020fe20000400000 */
[----:B------:R-:W-:Y:S01]  /*2520*/  IMAD.WIDE.U32 R60, R6, UR8, R60 ;  /* 0x00000008063c7c25 */ /* 0x000fe2000f8e003c */
[----:B------:R-:W-:Y:S03]  /*2530*/  BSSY B1, `(.L_x_31) ;  /* 0x0000009000017945 */ /* 0x000fe60003800000 */
[----:B0-----:R-:W-:Y:S01]  /*2540*/  FFMA R129, R62, R96, R23 ;  /* 0x000000603e817223 */ /* 0x001fe20000000017 */
[----:B------:R-:W-:Y:S01]  /*2550*/  IMAD.IADD R23, R113, 0x1, R61 ;  /* 0x0000000171177824 */ /* 0x000fe200078e023d */
[----:B------:R-:W-:-:S03]  /*2560*/  LEA R22, P1, R60, UR10, 0x2 ;  /* 0x0000000a3c167c11 */ /* 0x000fc6000f8210ff */
[----:B------:R0:W-:Y:S01]  /*2570*/  @P2 STG.E desc[UR16][R18.64+0x20], R129 ;  /* 0x0000208112002986 */ /* 0x0001e2000c101910 */
[----:B------:R-:W-:Y:S02]  /*2580*/  ISETP.GT.AND P2, PT, R98, 0x8, P4 ;  /* 0x000000086200780c */ /* 0x000fe40002744270 */
[----:B------:R-:W-:-:S11]  /*2590*/  LEA.HI.X R23, R60, UR11, R23, 0x2, P1 ;  /* 0x0000000b3c177c11 */ /* 0x000fd600088f1417 */
[----:B0-----:R-:W-:Y:S05]  /*25a0*/  @!P2 BRA `(.L_x_32) ;  /* 0x000000000004a947 */ /* 0x001fea0003800000 */
[----:B------:R0:W5:Y:S02]  /*25b0*/  LDG.E.LTC128B R116, desc[UR16][R22.64+0x20] ;  /* 0x0000201016747981 */ /* 0x000164000c1e1920 */
.L_x_32:
[----:B------:R-:W-:Y:S05]  /*25c0*/  BSYNC B1 ;  /* 0x0000000000017941 */ /* 0x000fea0003800000 */
.L_x_31:
[----:B------:R-:W-:Y:S01]  /*25d0*/  IADD3 R138, P1, R104, R138, RZ ;  /* 0x0000008a688a7210 */ /* 0x000fe20007f3e0ff */
[----:B-----5:R-:W-:Y:S01]  /*25e0*/  FMUL R60, R116, R97 ;  /* 0x00000061743c7220 */ /* 0x020fe20000400000 */
[----:B------:R-:W-:Y:S01]  /*25f0*/  ISETP.GT.AND P3, PT, R99, 0x10, PT ;  /* 0x000000106300780c */ /* 0x000fe20003f64270 */
[----:B------:R-:W-:Y:S01]  /*2600*/  BSSY B1, `(.L_x_33) ;  /* 0x000000d000017945 */ /* 0x000fe20003800000 */
[----:B------:R-:W-:Y:S01]  /*2610*/  LOP3.LUT R130, R130, 0xffffffef, RZ, 0xc0, !PT ;  /* 0xffffffef82827812 */ /* 0x000fe200078ec0ff */
[----:B------:R-:W-:Y:S01]  /*2620*/  IMAD.X R61, R140, 0x1, R107, P1 ;  /* 0x000000018c3d7824 */ /* 0x000fe200008e066b */
[----:B------:R-:W-:Y:S01]  /*2630*/  IADD3 R62, P1, R109, R136, RZ ;  /* 0x000000886d3e7210 */ /* 0x000fe20007f3e0ff */
[----:B------:R-:W-:-:S04]  /*2640*/  FFMA R129, R63, R96, R60 ;  /* 0x000000603f817223 */ /* 0x000fc8000000003c */
[----:B------:R-:W-:Y:S01]  /*2650*/  IMAD.X R63, R111, 0x1, R19, P1 ;  /* 0x000000016f3f7824 */ /* 0x000fe200008e0613 */
[----:B------:R-:W-:Y:S01]  /*2660*/  ISETP.GT.AND P1, PT, R98, RZ, P3 ;  /* 0x000000ff6200720c */ /* 0x000fe20001f24270 */
[----:B------:R4:W-:Y:S01]  /*2670*/  @P2 STG.E desc[UR16][R20.64+0x20], R129 ;  /* 0x0000208114002986 */ /* 0x0009e2000c101910 */
[----:B------:R-:W-:Y:S02]  /*2680*/  LEA R60, P2, R138, UR10, 0x2 ;  /* 0x0000000a8a3c7c11 */ /* 0x000fe4000f8410ff */
[----:B------:R-:W-:Y:S02]  /*2690*/  @P3 LOP3.LUT R130, R130, 0x10, RZ, 0xfc, !PT ;  /* 0x0000001082823812 */ /* 0x000fe400078efcff */
[----:B------:R-:W-:-:S07]  /*26a0*/  LEA.HI.X R61, R138, UR11, R61, 0x2, P2 ;  /* 0x0000000b8a3d7c11 */ /* 0x000fce00090f143d */
[----:B----4-:R-:W-:Y:S05]  /*26b0*/  @!P1 BRA `(.L_x_34) ;  /* 0x0000000000049947 */ /* 0x010fea0003800000 */
[----:B------:R4:W5:Y:S02]  /*26c0*/  LDG.E.LTC128B R116, desc[UR16][R60.64] ;  /* 0x000000103c747981 */ /* 0x000964000c1e1920 */
.L_x_34:
[----:B------:R-:W-:Y:S05]  /*26d0*/  BSYNC B1 ;  /* 0x0000000000017941 */ /* 0x000fea0003800000 */
.L_x_33:
[----:B----45:R-:W-:Y:S01]  /*26e0*/  FMUL R61, R116, R97 ;  /* 0x00000061743d7220 */ /* 0x030fe20000400000 */
[----:B------:R-:W-:Y:S01]  /*26f0*/  IMAD.WIDE.U32 R58, R102, 0x7, R58 ;  /* 0x00000007663a7825 */ /* 0x000fe200078e003a */
[----:B------:R-:W-:Y:S01]  /*2700*/  ISETP.GT.AND P2, PT, R99, 0x11, PT ;  /* 0x000000116300780c */ /* 0x000fe20003f44270 */
[----:B------:R-:W-:Y:S02]  /*2710*/  BSSY B1, `(.L_x_35) ;  /* 0x00000aa000017945 */ /* 0x000fe40003800000 */
[----:B------:R-:W-:Y:S01]  /*2720*/  FFMA R91, R64, R96, R61 ;  /* 0x00000060405b7223 */ /* 0x000fe2000000003d */
[----:B------:R-:W-:-:S04]  /*2730*/  IMAD.WIDE.U32 R134, R102, 0x7, R134 ;  /* 0x0000000766867825 */ /* 0x000fc800078e0086 */
[----:B------:R4:W-:Y:S01]  /*2740*/  @P1 STG.E desc[UR16][R62.64], R91 ;  /* 0x0000005b3e001986 */ /* 0x0009e2000c101910 */
[----:B------:R-:W-:-:S05]  /*2750*/  IADD3 R56, P1, R56, R104, RZ ;  /* 0x0000006838387210 */ /* 0x000fca0007f3e0ff */
[----:B------:R-:W-:Y:S01]  /*2760*/  IMAD.X R57, R57, 0x1, R107, P1 ;  /* 0x0000000139397824 */ /* 0x000fe200008e066b */
[----:B------:R-:W-:-:S04]  /*2770*/  LEA R128, P1, R56, UR10, 0x2 ;  /* 0x0000000a38807c11 */ /* 0x000fc8000f8210ff */
[----:B------:R-:W-:Y:S02]  /*2780*/  LEA.HI.X R129, R56, UR11, R57, 0x2, P1 ;  /* 0x0000000b38817c11 */ /* 0x000fe400088f1439 */
[----:B------:R-:W-:-:S05]  /*2790*/  IADD3 R60, P1, R109, R20, RZ ;  /* 0x000000146d3c7210 */ /* 0x000fca0007f3e0ff */
[----:B------:R-:W-:Y:S01]  /*27a0*/  IMAD.X R61, R111, 0x1, R21, P1 ;  /* 0x000000016f3d7824 */ /* 0x000fe200008e0615 */
[----:B------:R-:W-:-:S04]  /*27b0*/  IADD3 R138, P1, R58, R102, RZ ;  /* 0x000000663a8a7210 */ /* 0x000fc80007f3e0ff */
[----:B------:R-:W-:Y:S02]  /*27c0*/  IADD3.X R139, R103, R108, R59, P1, !PT ;  /* 0x0000006c678b7210 */ /* 0x000fe40000ffe43b */
[-C--:B------:R-:W-:Y:S01]  /*27d0*/  IADD3 R140, P1, R134, R102.reuse, RZ ;  /* 0x00000066868c7210 */ /* 0x080fe20007f3e0ff */
[----:B------:R-:W-:-:S03]  /*27e0*/  IMAD.WIDE.U32 R56, R115, R102, R138 ;  /* 0x0000006673387225 */ /* 0x000fc600078e008a */
[----:B------:R-:W-:Y:S01]  /*27f0*/  IADD3.X R141, R103, R108, R135, P1, !PT ;  /* 0x0000006c678d7210 */ /* 0x000fe20000ffe487 */
[----:B------:R-:W-:Y:S01]  /*2800*/  IMAD.WIDE.U32 R138, R102, 0x7, R138 ;  /* 0x00000007668a7825 */ /* 0x000fe200078e008a */
[----:B------:R-:W-:-:S03]  /*2810*/  IADD3 R56, P1, R100, R56, RZ ;  /* 0x0000003864387210 */ /* 0x000fc60007f3e0ff */
[----:B------:R-:W-:Y:S01]  /*2820*/  IMAD.WIDE.U32 R58, R115, R102, R140 ;  /* 0x00000066733a7225 */ /* 0x000fe200078e008c */
[----:B------:R-:W-:-:S03]  /*2830*/  IADD3.X R57, R101, R117, R57, P1, !PT ;  /* 0x0000007565397210 */ /* 0x000fc60000ffe439 */
[----:B------:R-:W-:Y:S01]  /*2840*/  IMAD.WIDE.U32 R140, R102, 0x7, R140 ;  /* 0x00000007668c7825 */ /* 0x000fe200078e008c */
[----:B------:R-:W-:-:S03]  /*2850*/  IADD3 R134, P1, R100, R58, RZ ;  /* 0x0000003a64867210 */ /* 0x000fc60007f3e0ff */
[----:B------:R-:W-:Y:S01]  /*2860*/  IMAD.WIDE.U32 R56, R6, UR8, R56 ;  /* 0x0000000806387c25 */ /* 0x000fe2000f8e0038 */
[----:B------:R-:W-:-:S03]  /*2870*/  IADD3.X R135, R101, R117, R59, P1, !PT ;  /* 0x0000007565877210 */ /* 0x000fc60000ffe43b */
[----:B------:R-:W-:Y:S01]  /*2880*/  IMAD.IADD R57, R113, 0x1, R57 ;  /* 0x0000000171397824 */ /* 0x000fe200078e0239 */
[----:B------:R-:W-:Y:S01]  /*2890*/  LEA R58, P1, R56, UR10, 0x2 ;  /* 0x0000000a383a7c11 */ /* 0x000fe2000f8210ff */
[----:B------:R-:W-:-:S03]  /*28a0*/  IMAD.WIDE.U32 R134, R6, UR8, R134 ;  /* 0x0000000806867c25 */ /* 0x000fc6000f8e0086 */
[----:B------:R-:W-:Y:S01]  /*28b0*/  LEA.HI.X R59, R56, UR11, R57, 0x2, P1 ;  /* 0x0000000b383b7c11 */ /* 0x000fe200088f1439 */
[----:B------:R-:W-:Y:S01]  /*28c0*/  IMAD.IADD R57, R113, 0x1, R135 ;  /* 0x0000000171397824 */ /* 0x000fe200078e0287 */
[----:B------:R-:W-:-:S04]  /*28d0*/  LEA R56, P1, R134, UR10, 0x2 ;  /* 0x0000000a86387c11 */ /* 0x000fc8000f8210ff */
[----:B------:R-:W-:Y:S02]  /*28e0*/  LEA.HI.X R57, R134, UR11, R57, 0x2, P1 ;  /* 0x0000000b86397c11 */ /* 0x000fe400088f1439 */
[----:B------:R-:W-:-:S05]  /*28f0*/  IADD3 R90, P1, R104, R90, RZ ;  /* 0x0000005a685a7210 */ /* 0x000fca0007f3e0ff */
[----:B----4-:R-:W-:Y:S01]  /*2900*/  IMAD.X R91, R142, 0x1, R107, P1 ;  /* 0x000000018e5b7824 */ /* 0x010fe200008e066b */
[----:B------:R-:W-:-:S04]  /*2910*/  LEA R134, P1, R90, UR10, 0x2 ;  /* 0x0000000a5a867c11 */ /* 0x000fc8000f8210ff */
[----:B------:R-:W-:Y:S02]  /*2920*/  LEA.HI.X R135, R90, UR11, R91, 0x2, P1 ;  /* 0x0000000b5a877c11 */ /* 0x000fe400088f145b */
[----:B------:R-:W-:-:S05]  /*2930*/  IADD3 R64, P1, R88, R104, RZ ;  /* 0x0000006858407210 */ /* 0x000fca0007f3e0ff */
[----:B------:R-:W-:Y:S01]  /*2940*/  IMAD.X R89, R89, 0x1, R107, P1 ;  /* 0x0000000159597824 */ /* 0x000fe200008e066b */
[----:B------:R-:W-:-:S04]  /*2950*/  LEA R136, P1, R64, UR10, 0x2 ;  /* 0x0000000a40887c11 */ /* 0x000fc8000f8210ff */
[----:B------:R-:W-:Y:S02]  /*2960*/  LEA.HI.X R137, R64, UR11, R89, 0x2, P1 ;  /* 0x0000000b40897c11 */ /* 0x000fe400088f1459 */
        /* <DEDUP_REMOVED lines=21> */
[----:B------:R-:W-:Y:S01]  /*2ac0*/  IMAD.X R95, R132, 0x1, R107, P1 ;  /* 0x00000001845f7824 */ /* 0x000fe200008e066b */
        /* <DEDUP_REMOVED lines=90> */
[----:B------:R-:W-:Y:S02]  /*3070*/  IADD3.X R133, R103, R108, R157, P1, !PT ;  /* 0x0000006c67857210 */ /* 0x000fe40000ffe49d */
[----:B------:R-:W-:Y:S02]  /*3080*/  LEA R106, P1, R131, UR10, 0x2 ;  /* 0x0000000a836a7c11 */ /* 0x000fe4000f8210ff */
[----:B------:R-:W-:Y:S01]  /*3090*/  P2R R108, PR, RZ, 0x4 ;  /* 0x00000004ff6c7803 */ /* 0x000fe20000000000 */
[----:B------:R-:W-:Y:S01]  /*30a0*/  IMAD.WIDE.U32 R114, R115, R102, R132 ;  /* 0x0000006673727225 */ /* 0x000fe200078e0084 */
[----:B------:R-:W-:Y:S02]  /*30b0*/  LEA.HI.X R107, R131, UR11, R110, 0x2, P1 ;  /* 0x0000000b836b7c11 */ /* 0x000fe400088f146e */
[----:B------:R-:W-:-:S04]  /*30c0*/  IADD3 R102, P1, R100, R118, RZ ;  /* 0x0000007664667210 */ /* 0x000fc80007f3e0ff */
[----:B------:R-:W-:Y:S02]  /*30d0*/  IADD3.X R103, R101, R117, R119, P1, !PT ;  /* 0x0000007565677210 */ /* 0x000fe40000ffe477 */
[----:B------:R-:W-:Y:S01]  /*30e0*/  IADD3 R114, P1, R100, R114, RZ ;  /* 0x0000007264727210 */ /* 0x000fe20007f3e0ff */
[----:B------:R-:W-:-:S03]  /*30f0*/  IMAD.WIDE.U32 R102, R6, UR8, R102 ;  /* 0x0000000806667c25 */ /* 0x000fc6000f8e0066 */
[----:B------:R-:W-:Y:S01]  /*3100*/  IADD3.X R115, R101, R117, R115, P1, !PT ;  /* 0x0000007565737210 */ /* 0x000fe20000ffe473 */
[----:B------:R-:W-:Y:S01]  /*3110*/  IMAD.IADD R101, R113, 0x1, R103 ;  /* 0x0000000171657824 */ /* 0x000fe200078e0267 */
[----:B------:R-:W-:Y:S01]  /*3120*/  LEA R100, P1, R102, UR10, 0x2 ;  /* 0x0000000a66647c11 */ /* 0x000fe2000f8210ff */
[----:B------:R-:W-:-:S03]  /*3130*/  IMAD.WIDE.U32 R114, R6, UR8, R114 ;  /* 0x0000000806727c25 */ /* 0x000fc6000f8e0072 */
[----:B------:R-:W-:Y:S01]  /*3140*/  LEA.HI.X R101, R102, UR11, R101, 0x2, P1 ;  /* 0x0000000b66657c11 */ /* 0x000fe200088f1465 */
[----:B------:R-:W-:Y:S01]  /*3150*/  IMAD.IADD R113, R113, 0x1, R115 ;  /* 0x0000000171717824 */ /* 0x000fe200078e0273 */
[----:B------:R-:W-:-:S04]  /*3160*/  LEA R102, P1, R114, UR10, 0x2 ;  /* 0x0000000a72667c11 */ /* 0x000fc8000f8210ff */
[----:B------:R-:W-:Y:S02]  /*3170*/  LEA.HI.X R103, R114, UR11, R113, 0x2, P1 ;  /* 0x0000000b72677c11 */ /* 0x000fe400088f1471 */
[----:B------:R-:W-:-:S13]  /*3180*/  ISETP.GT.AND P1, PT, R98, RZ, P2 ;  /* 0x000000ff6200720c */ /* 0x000fda0001724270 */
[----:B------:R-:W-:Y:S05]  /*3190*/  @!P1 BRA `(.L_x_36) ;  /* 0x0000000000049947 */ /* 0x000fea0003800000 */
[----:B------:R4:W5:Y:S02]  /*31a0*/  LDG.E.LTC128B R116, desc[UR16][R128.64] ;  /* 0x0000001080747981 */ /* 0x000964000c1e1920 */
.L_x_36:
[----:B------:R-:W-:Y:S05]  /*31b0*/  BSYNC B1 ;  /* 0x0000000000017941 */ /* 0x000fea0003800000 */
.L_x_35:
[----:B-----5:R-:W-:Y:S01]  /*31c0*/  FMUL R6, R116, R97 ;  /* 0x0000006174067220 */ /* 0x020fe20000400000 */
[----:B------:R-:W-:Y:S03]  /*31d0*/  BSSY B1, `(.L_x_37) ;  /* 0x0000006000017945 */ /* 0x000fe60003800000 */
[----:B------:R-:W-:-:S05]  /*31e0*/  FFMA R65, R65, R96, R6 ;  /* 0x0000006041417223 */ /* 0x000fca0000000006 */
[----:B------:R0:W-:Y:S01]  /*31f0*/  @P1 STG.E desc[UR16][R60.64], R65 ;  /* 0x000000413c001986 */ /* 0x0001e2000c101910 */
[----:B------:R-:W-:-:S13]  /*3200*/  ISETP.GT.AND P1, PT, R98, 0x8, P3 ;  /* 0x000000086200780c */ /* 0x000fda0001f24270 */
[----:B0-----:R-:W-:Y:S05]  /*3210*/  @!P1 BRA `(.L_x_38) ;  /* 0x0000000000049947 */ /* 0x001fea0003800000 */
[----:B------:R0:W5:Y:S02]  /*3220*/  LDG.E.LTC128B R116, desc[UR16][R58.64+0x20] ;  /* 0x000020103a747981 */ /* 0x000164000c1e1920 */
.L_x_38:
[----:B------:R-:W-:Y:S05]  /*3230*/  BSYNC B1 ;  /* 0x0000000000017941 */ /* 0x000fea0003800000 */
.L_x_37:
[----:B-----5:R-:W-:Y:S01]  /*3240*/  FMUL R65, R116, R97 ;  /* 0x0000006174417220 */ /* 0x020fe20000400000 */
[----:B------:R-:W-:Y:S03]  /*3250*/  BSSY B1, `(.L_x_39) ;  /* 0x0000006000017945 */ /* 0x000fe60003800000 */
[----:B------:R-:W-:-:S05]  /*3260*/  FFMA R65, R66, R96, R65 ;  /* 0x0000006042417223 */ /* 0x000fca0000000041 */
[----:B------:R0:W-:Y:S01]  /*3270*/  @P1 STG.E desc[UR16][R62.64+0x20], R65 ;  /* 0x000020413e001986 */ /* 0x0001e2000c101910 */
[----:B------:R-:W-:-:S13]  /*3280*/  ISETP.GT.AND P1, PT, R98, 0x8, P2 ;  /* 0x000000086200780c */ /* 0x000fda0001724270 */
[----:B0-----:R-:W-:Y:S05]  /*3290*/  @!P1 BRA `(.L_x_40) ;  /* 0x0000000000049947 */ /* 0x001fea0003800000 */
[----:B------:R0:W5:Y:S02]  /*32a0*/  LDG.E.LTC128B R116, desc[UR16][R56.64+0x20] ;  /* 0x0000201038747981 */ /* 0x000164000c1e1920 */
.L_x_40:
[----:B------:R-:W-:Y:S05]  /*32b0*/  BSYNC B1 ;  /* 0x0000000000017941 */ /* 0x000fea0003800000 */
.L_x_39:
[----:B-----5:R-:W-:Y:S01]  /*32c0*/  FMUL R6, R116, R97 ;  /* 0x0000006174067220 */ /* 0x020fe20000400000 */
[----:B------:R-:W-:Y:S01]  /*32d0*/  ISETP.GT.AND P3, PT, R99, 0x18, PT ;  /* 0x000000186300780c */ /* 0x000fe20003f64270 */
[----:B------:R-:W-:Y:S02]  /*32e0*/  BSSY B1, `(.L_x_41) ;  /* 0x0000009000017945 */ /* 0x000fe40003800000 */
[----:B------:R-:W-:Y:S01]  /*32f0*/  FFMA R67, R67, R96, R6 ;  /* 0x0000006043437223 */ /* 0x000fe20000000006 */
[----:B------:R-:W-:-:S04]  /*3300*/  P2R R110, PR, RZ, 0x8 ;  /* 0x00000008ff6e7803 */ /* 0x000fc80000000000 */
[----:B------:R0:W-:Y:S01]  /*3310*/  @P1 STG.E desc[UR16][R60.64+0x20], R67 ;  /* 0x000020433c001986 */ /* 0x0001e2000c101910 */
[----:B------:R-:W-:-:S05]  /*3320*/  IADD3 R64, P1, R62, R109, RZ ;  /* 0x0000006d3e407210 */ /* 0x000fca0007f3e0ff */
[----:B------:R-:W-:Y:S01]  /*3330*/  IMAD.X R65, R63, 0x1, R111, P1 ;  /* 0x000000013f417824 */ /* 0x000fe200008e066f */
[----:B------:R-:W-:-:S13]  /*3340*/  ISETP.GT.AND P1, PT, R98, RZ, P3 ;  /* 0x000000ff6200720c */ /* 0x000fda0001f24270 */
[----:B0-----:R-:W-:Y:S05]  /*3350*/  @!P1 BRA `(.L_x_42) ;  /* 0x0000000000049947 */ /* 0x001fea0003800000 */
[----:B------:R0:W5:Y:S02]  /*3360*/  LDG.E.LTC128B R116, desc[UR16][R134.64] ;  /* 0x0000001086747981 */ /* 0x000164000c1e1920 */
.L_x_42:
[----:B------:R-:W-:Y:S05]  /*3370*/  BSYNC B1 ;  /* 0x0000000000017941 */ /* 0x000fea0003800000 */
.L_x_41:
        /* <DEDUP_REMOVED lines=11> */
.L_x_44:
[----:B------:R-:W-:Y:S05]  /*3430*/  BSYNC B1 ;  /* 0x0000000000017941 */ /* 0x000fea0003800000 */
.L_x_43:
[----:B-----5:R-:W-:Y:S01]  /*3440*/  FMUL R6, R116, R97 ;  /* 0x0000006174067220 */ /* 0x020fe20000400000 */
[----:B------:R-:W-:Y:S03]  /*3450*/  BSSY B1, `(.L_x_45) ;  /* 0x0000008000017945 */ /* 0x000fe60003800000 */
[----:B------:R-:W-:-:S05]  /*3460*/  FFMA R113, R69, R96, R6 ;  /* 0x0000006045717223 */ /* 0x000fca0000000006 */
[----:B------:R0:W-:Y:S01]  /*3470*/  @P1 STG.E desc[UR16][R66.64], R113 ;  /* 0x0000007142001986 */ /* 0x0001e2000c101910 */
[----:B------:R-:W-:-:S05]  /*3480*/  IADD3 R68, P1, R62, R109, RZ ;  /* 0x0000006d3e447210 */ /* 0x000fca0007f3e0ff */
[----:B------:R-:W-:Y:S01]  /*3490*/  IMAD.X R69, R63, 0x1, R111, P1 ;  /* 0x000000013f457824 */ /* 0x000fe200008e066f */
[----:B------:R-:W-:-:S13]  /*34a0*/  ISETP.GT.AND P1, PT, R98, 0x8, P3 ;  /* 0x000000086200780c */ /* 0x000fda0001f24270 */
[----:B0-----:R-:W-:Y:S05]  /*34b0*/  @!P1 BRA `(.L_x_46) ;  /* 0x0000000000049947 */ /* 0x001fea0003800000 */
[----:B------:R0:W5:Y:S02]  /*34c0*/  LDG.E.LTC128B R116, desc[UR16][R90.64+0x20] ;  /* 0x000020105a747981 */ /* 0x000164000c1e1920 */
.L_x_46:
[----:B------:R-:W-:Y:S05]  /*34d0*/  BSYNC B1 ;  /* 0x0000000000017941 */ /* 0x000fea0003800000 */
.L_x_45:
        /* <DEDUP_REMOVED lines=9> */
.L_x_48:
[----:B------:R-:W-:Y:S05]  /*3570*/  BSYNC B1 ;  /* 0x0000000000017941 */ /* 0x000fea0003800000 */
.L_x_47:
        /* <DEDUP_REMOVED lines=11> */
.L_x_50:
[----:B------:R-:W-:Y:S05]  /*3630*/  BSYNC B1 ;  /* 0x0000000000017941 */ /* 0x000fea0003800000 */
.L_x_49:
        /* <DEDUP_REMOVED lines=11> */
.L_x_52:
[----:B------:R-:W-:Y:S05]  /*36f0*/  BSYNC B1 ;  /* 0x0000000000017941 */ /* 0x000fea0003800000 */
.L_x_51:
[----:B-----5:R-:W-:Y:S01]  /*3700*/  FMUL R6, R116, R97 ;  /* 0x0000006174067220 */ /* 0x020fe20000400000 */
[----:B------:R-:W-:Y:S03]  /*3710*/  BSSY B1, `(.L_x_53) ;  /* 0x0000009000017945 */ /* 0x000fe60003800000 */
[----:B------:R-:W-:Y:S01]  /*3720*/  FFMA R117, R73, R96, R6 ;  /* 0x0000006049757223 */ /* 0x000fe20000000006 */
[----:B------:R-:W-:-:S04]  /*3730*/  IMAD.MOV.U32 R6, RZ, RZ, R116 ;  /* 0x000000ffff067224 */ /* 0x000fc800078e0074 */
[----:B------:R0:W-:Y:S01]  /*3740*/  @P1 STG.E desc[UR16][R114.64], R117 ;  /* 0x0000007572001986 */ /* 0x0001e2000c101910 */
[----:B------:R-:W-:-:S05]  /*3750*/  IADD3 R72, P1, R68, R109, RZ ;  /* 0x0000006d44487210 */ /* 0x000fca0007f3e0ff */
[----:B------:R-:W-:Y:S01]  /*3760*/  IMAD.X R73, R69, 0x1, R111, P1 ;  /* 0x0000000145497824 */ /* 0x000fe200008e066f */
[----:B------:R-:W-:-:S13]  /*3770*/  ISETP.GT.AND P1, PT, R98, 0x8, P3 ;  /* 0x000000086200780c */ /* 0x000fda0001f24270 */
[----:B0-----:R-:W-:Y:S05]  /*3780*/  @!P1 BRA `(.L_x_54) ;  /* 0x0000000000049947 */ /* 0x001fea0003800000 */
[----:B------:R0:W5:Y:S02]  /*3790*/  LDG.E.LTC128B R6, desc[UR16][R92.64+0x20] ;  /* 0x000020105c067981 */ /* 0x000164000c1e1920 */
.L_x_54:
[----:B------:R-:W-:Y:S05]  /*37a0*/  BSYNC B1 ;  /* 0x0000000000017941 */ /* 0x000fea0003800000 */
.L_x_53:
        /* <DEDUP_REMOVED lines=9> */
.L_x_56:
[----:B------:R-:W-:Y:S05]  /*3840*/  BSYNC B1 ;  /* 0x0000000000017941 */ /* 0x000fea0003800000 */
.L_x_55:
        /* <DEDUP_REMOVED lines=11> */
.L_x_58:
[----:B------:R-:W-:Y:S05]  /*3900*/  BSYNC B1 ;  /* 0x0000000000017941 */ /* 0x000fea0003800000 */
.L_x_57:
[----:B-----5:R-:W-:Y:S01]  /*3910*/  FMUL R119, R6, R97 ;  /* 0x0000006106777220 */ /* 0x020fe20000400000 */
[----:B------:R-:W-:Y:S01]  /*3920*/  ISETP.GT.AND P2, PT, R99, 0x29, PT ;  /* 0x000000296300780c */ /* 0x000fe20003f44270 */
[----:B------:R-:W-:Y:S02]  /*3930*/  BSSY B1, `(.L_x_59) ;  /* 0x0000009000017945 */ /* 0x000fe40003800000 */
[----:B----4-:R-:W-:Y:S01]  /*3940*/  FFMA R129, R76, R96, R119 ;  /* 0x000000604c817223 */ /* 0x010fe20000000077 */
[----:B------:R-:W-:-:S04]  /*3950*/  P2R R135, PR, RZ, 0x4 ;  /* 0x00000004ff877803 */ /* 0x000fc80000000000 */
[----:B------:R4:W-:Y:S01]  /*3960*/  @P1 STG.E desc[UR16][R74.64], R129 ;  /* 0x000000814a001986 */ /* 0x0009e2000c101910 */
[----:B------:R-:W-:-:S05]  /*3970*/  IADD3 R118, P1, R114, R109, RZ ;  /* 0x0000006d72767210 */ /* 0x000fca0007f3e0ff */
[----:B------:R-:W-:Y:S01]  /*3980*/  IMAD.X R119, R115, 0x1, R111, P1 ;  /* 0x0000000173777824 */ /* 0x000fe200008e066f */
[----:B------:R-:W-:-:S13]  /*3990*/  ISETP.GT.AND P1, PT, R98, RZ, P2 ;  /* 0x000000ff6200720c */ /* 0x000fda0001724270 */
[----:B----4-:R-:W-:Y:S05]  /*39a0*/  @!P1 BRA `(.L_x_60) ;  /* 0x0000000000049947 */ /* 0x010fea0003800000 */
[----:B------:R4:W5:Y:S02]  /*39b0*/  LDG.E.LTC128B R6, desc[UR16][R144.64] ;  /* 0x0000001090067981 */ /* 0x000964000c1e1920 */
.L_x_60:
[----:B------:R-:W-:Y:S05]  /*39c0*/  BSYNC B1 ;  /* 0x0000000000017941 */ /* 0x000fea0003800000 */
.L_x_59:
        /* <DEDUP_REMOVED lines=9> */
.L_x_62:
[----:B------:R-:W-:Y:S05]  /*3a60*/  BSYNC B1 ;  /* 0x0000000000017941 */ /* 0x000fea0003800000 */
.L_x_61:
        /* <DEDUP_REMOVED lines=9> */
.L_x_64:
[----:B------:R-:W-:Y:S05]  /*3b00*/  BSYNC B1 ;  /* 0x0000000000017941 */ /* 0x000fea0003800000 */
.L_x_63:
        /* <DEDUP_REMOVED lines=11> */
.L_x_66:
[----:B------:R-:W-:Y:S05]  /*3bc0*/  BSYNC B1 ;  /* 0x0000000000017941 */ /* 0x000fea0003800000 */
.L_x_65:
[----:B0----5:R-:W-:Y:S01]  /*3bd0*/  FMUL R123, R6, R97 ;  /* 0x00000061067b7220 */ /* 0x021fe20000400000 */
[----:B------:R-:W-:Y:S01]  /*3be0*/  ISETP.GT.AND P3, PT, R99, 0x31, PT ;  /* 0x000000316300780c */ /* 0x000fe20003f64270 */
[----:B------:R-:W-:Y:S02]  /*3bf0*/  BSSY B1, `(.L_x_67) ;  /* 0x0000008000017945 */ /* 0x000fe40003800000 */
[----:B------:R-:W-:-:S05]  /*3c00*/  FFMA R137, R80, R96, R123 ;  /* 0x0000006050897223 */ /* 0x000fca000000007b */
[----:B------:R0:W-:Y:S01]  /*3c10*/  @P1 STG.E desc[UR16][R78.64], R137 ;  /* 0x000000894e001986 */ /* 0x0001e2000c101910 */
[----:B------:R-:W-:-:S05]  /*3c20*/  IADD3 R122, P1, R118, R109, RZ ;  /* 0x0000006d767a7210 */ /* 0x000fca0007f3e0ff */
[----:B------:R-:W-:Y:S01]  /*3c30*/  IMAD.X R123, R119, 0x1, R111, P1 ;  /* 0x00000001777b7824 */ /* 0x000fe200008e066f */
[----:B------:R-:W-:-:S13]  /*3c40*/  ISETP.GT.AND P1, PT, R98, RZ, P3 ;  /* 0x000000ff6200720c */ /* 0x000fda0001f24270 */
[----:B0-----:R-:W-:Y:S05]  /*3c50*/  @!P1 BRA `(.L_x_68) ;  /* 0x0000000000049947 */ /* 0x001fea0003800000 */
[----:B------:R0:W5:Y:S02]  /*3c60*/  LDG.E.LTC128B R6, desc[UR16][R120.64] ;  /* 0x0000001078067981 */ /* 0x000164000c1e1920 */
.L_x_68:
[----:B------:R-:W-:Y:S05]  /*3c70*/  BSYNC B1 ;  /* 0x0000000000017941 */ /* 0x000fea0003800000 */
.L_x_67:
[----:B-----5:R-:W-:Y:S01]  /*3c80*/  FMUL R80, R6, R97 ;  /* 0x0000006106507220 */ /* 0x020fe20000400000 */
[----:B------:R-:W-:Y:S03]  /*3c90*/  BSSY B1, `(.L_x_69) ;  /* 0x0000008000017945 */ /* 0x000fe60003800000 */
[----:B0-----:R-:W-:-:S05]  /*3ca0*/  FFMA R121, R81, R96, R80 ;  /* 0x0000006051797223 */ /* 0x001fca0000000050 */
[----:B------:R0:W-:Y:S01]  /*3cb0*/  @P1 STG.E desc[UR16][R122.64], R121 ;  /* 0x000000797a001986 */ /* 0x0001e2000c101910 */
[----:B------:R-:W-:-:S05]  /*3cc0*/  IADD3 R80, P1, R76, R109, RZ ;  /* 0x0000006d4c507210 */ /* 0x000fca0007f3e0ff */
[----:B------:R-:W-:Y:S01]  /*3cd0*/  IMAD.X R81, R77, 0x1, R111, P1 ;  /* 0x000000014d517824 */ /* 0x000fe200008e066f */
[----:B------:R-:W-:-:S13]  /*3ce0*/  ISETP.GT.AND P1, PT, R98, 0x8, P6 ;  /* 0x000000086200780c */ /* 0x000fda0003724270 */
[----:B0-----:R-:W-:Y:S05]  /*3cf0*/  @!P1 BRA `(.L_x_70) ;  /* 0x0000000000049947 */ /* 0x001fea0003800000 */
[----:B------:R0:W5:Y:S02]  /*3d00*/  LDG.E.LTC128B R6, desc[UR16][R146.64+0x20] ;  /* 0x0000201092067981 */ /* 0x000164000c1e1920 */
.L_x_70:
[----:B------:R-:W-:Y:S05]  /*3d10*/  BSYNC B1 ;  /* 0x0000000000017941 */ /* 0x000fea0003800000 */
.L_x_69:
        /* <DEDUP_REMOVED lines=9> */
.L_x_72:
[----:B------:R-:W-:Y:S05]  /*3db0*/  BSYNC B1 ;  /* 0x0000000000017941 */ /* 0x000fea0003800000 */
.L_x_71:
[----:B-----5:R-:W-:Y:S01]  /*3dc0*/  FMUL R82, R6, R97 ;  /* 0x0000006106527220 */ /* 0x020fe20000400000 */
        /* <DEDUP_REMOVED lines=9> */
.L_x_74:
[----:B------:R-:W-:Y:S05]  /*3e60*/  BSYNC B1 ;  /* 0x0000000000017941 */ /* 0x000fea0003800000 */
.L_x_73:
[----:B0----5:R-:W-:Y:S01]  /*3e70*/  FMUL R105, R6, R97 ;  /* 0x0000006106697220 */ /* 0x021fe20000400000 */
[----:B------:R-:W-:Y:S03]  /*3e80*/  BSSY B1, `(.L_x_75) ;  /* 0x0000009000017945 */ /* 0x000fe60003800000 */
[----:B------:R-:W-:-:S05]  /*3e90*/  FFMA R137, R84, R96, R105 ;  /* 0x0000006054897223 */ /* 0x000fca0000000069 */
[----:B------:R0:W-:Y:S01]  /*3ea0*/  @P1 STG.E desc[UR16][R82.64], R137 ;  /* 0x0000008952001986 */ /* 0x0001e2000c101910 */
[----:B------:R-:W-:-:S05]  /*3eb0*/  IADD3 R104, P1, R122, R109, RZ ;  /* 0x0000006d7a687210 */ /* 0x000fca0007f3e0ff */
[----:B------:R-:W-:Y:S01]  /*3ec0*/  IMAD.X R105, R123, 0x1, R111, P1 ;  /* 0x000000017b697824 */ /* 0x000fe200008e066f */
[----:B------:R-:W-:-:S04]  /*3ed0*/  ISETP.GT.AND P1, PT, R99, 0x39, PT ;  /* 0x000000396300780c */ /* 0x000fc80003f24270 */
[----:B------:R-:W-:-:S13]  /*3ee0*/  ISETP.GT.AND P5, PT, R98, RZ, P1 ;  /* 0x000000ff6200720c */ /* 0x000fda0000fa4270 */
[----:B0-----:R-:W-:Y:S05]  /*3ef0*/  @!P5 BRA `(.L_x_76) ;  /* 0x000000000004d947 */ /* 0x001fea0003800000 */
[----:B------:R0:W5:Y:S02]  /*3f00*/  LDG.E.LTC128B R6, desc[UR16][R106.64] ;  /* 0x000000106a067981 */ /* 0x000164000c1e1920 */
.L_x_76:
[----:B------:R-:W-:Y:S05]  /*3f10*/  BSYNC B1 ;  /* 0x0000000000017941 */ /* 0x000fea0003800000 */
.L_x_75:
[----:B-----5:R-:W-:Y:S01]  /*3f20*/  FMUL R84, R6, R97 ;  /* 0x0000006106547220 */ /* 0x020fe20000400000 */
[----:B------:R-:W-:Y:S03]  /*3f30*/  BSSY B1, `(.L_x_77) ;  /* 0x000000a000017945 */ /* 0x000fe60003800000 */
[----:B------:R-:W-:-:S05]  /*3f40*/  FFMA R99, R85, R96, R84 ;  /* 0x0000006055637223 */ /* 0x000fca0000000054 */
[----:B------:R1:W-:Y:S01]  /*3f50*/  @P5 STG.E desc[UR16][R104.64], R99 ;  /* 0x0000006368005986 */ /* 0x0003e2000c101910 */
[----:B------:R-:W-:-:S05]  /*3f60*/  IADD3 R84, P5, R120, R109, RZ ;  /* 0x0000006d78547210 */ /* 0x000fca0007fbe0ff */
[----:B------:R-:W-:Y:S01]  /*3f70*/  IMAD.X R85, R121, 0x1, R111, P5 ;  /* 0x0000000179557824 */ /* 0x000fe200028e066f */
[----:B0-----:R-:W-:-:S05]  /*3f80*/  IADD3 R106, P5, R80, R109, RZ ;  /* 0x0000006d506a7210 */ /* 0x001fca0007fbe0ff */
[----:B------:R-:W-:Y:S01]  /*3f90*/  IMAD.X R107, R81, 0x1, R111, P5 ;  /* 0x00000001516b7824 */ /* 0x000fe200028e066f */
[----:B------:R-:W-:-:S13]  /*3fa0*/  ISETP.GT.AND P5, PT, R98, 0x8, P2 ;  /* 0x000000086200780c */ /* 0x000fda00017a4270 */
[----:B-1----:R-:W-:Y:S05]  /*3fb0*/  @!P5 BRA `(.L_x_78) ;  /* 0x000000000004d947 */ /* 0x002fea0003800000 */
[----:B------:R0:W5:Y:S02]  /*3fc0*/  LDG.E.LTC128B R6, desc[UR16][R100.64+0x20] ;  /* 0x0000201064067981 */ /* 0x000164000c1e1920 */
.L_x_78:
[----:B------:R-:W-:Y:S05]  /*3fd0*/  BSYNC B1 ;  /* 0x0000000000017941 */ /* 0x000fea0003800000 */
.L_x_77:
[----:B-----5:R-:W-:Y:S01]  /*3fe0*/  FMUL R99, R6, R97 ;  /* 0x0000006106637220 */ /* 0x020fe20000400000 */
[----:B------:R-:W-:Y:S03]  /*3ff0*/  BSSY B1, `(.L_x_79) ;  /* 0x0000006000017945 */ /* 0x000fe60003800000 */
[----:B------:R-:W-:-:S05]  /*4000*/  FFMA R99, R86, R96, R99 ;  /* 0x0000006056637223 */ /* 0x000fca0000000063 */
[----:B------:R1:W-:Y:S01]  /*4010*/  @P5 STG.E desc[UR16][R106.64+0x20], R99 ;  /* 0x000020636a005986 */ /* 0x0003e2000c101910 */
[----:B------:R-:W-:-:S13]  /*4020*/  ISETP.GT.AND P5, PT, R98, 0x8, P1 ;  /* 0x000000086200780c */ /* 0x000fda0000fa4270 */
[----:B-1----:R-:W-:Y:S05]  /*4030*/  @!P5 BRA `(.L_x_80) ;  /* 0x000000000004d947 */ /* 0x002fea0003800000 */
[----:B------:R1:W5:Y:S02]  /*4040*/  LDG.E.LTC128B R6, desc[UR16][R102.64+0x20] ;  /* 0x0000201066067981 */ /* 0x000364000c1e1920 */
.L_x_80:
[----:B------:R-:W-:Y:S05]  /*4050*/  BSYNC B1 ;  /* 0x0000000000017941 */ /* 0x000fea0003800000 */
.L_x_79:
[----:B-----5:R-:W-:Y:S01]  /*4060*/  FMUL R86, R6, R97 ;  /* 0x0000006106567220 */ /* 0x020fe20000400000 */
[----:B------:R-:W-:Y:S03]  /*4070*/  BSSY B1, `(.L_x_81) ;  /* 0x0000006000017945 */ /* 0x000fe60003800000 */
[----:B------:R-:W-:-:S05]  /*4080*/  FFMA R87, R87, R96, R86 ;  /* 0x0000006057577223 */ /* 0x000fca0000000056 */
[----:B------:R0:W-:Y:S01]  /*4090*/  @P5 STG.E desc[UR16][R84.64+0x20], R87 ;  /* 0x0000205754005986 */ /* 0x0001e2000c101910 */
[----:B------:R-:W-:-:S13]  /*40a0*/  ISETP.GT.AND P5, PT, R98, 0x80, P0 ;  /* 0x000000806200780c */ /* 0x000fda00007a4270 */
[----:B0-----:R-:W-:Y:S05]  /*40b0*/  @!P5 BRA `(.L_x_82) ;  /* 0x000000000004d947 */ /* 0x001fea0003800000 */
[----:B------:R0:W5:Y:S02]  /*40c0*/  LDG.E.LTC128B R6, desc[UR16][R10.64+0x200] ;  /* 0x000200100a067981 */ /* 0x000164000c1e1920 */
.L_x_82:
[----:B------:R-:W-:Y:S05]  /*40d0*/  BSYNC B1 ;  /* 0x0000000000017941 */ /* 0x000fea0003800000 */
.L_x_81:
[----:B-----5:R-:W-:Y:S01]  /*40e0*/  FMUL R87, R6, R97 ;  /* 0x0000006106577220 */ /* 0x020fe20000400000 */
[----:B------:R-:W-:Y:S03]  /*40f0*/  BSSY B1, `(.L_x_83) ;  /* 0x0000007000017945 */ /* 0x000fe60003800000 */
[----:B------:R-:W-:-:S05]  /*4100*/  FFMA R87, R24, R96, R87 ;  /* 0x0000006018577223 */ /* 0x000fca0000000057 */
[----:B------:R0:W-:Y:S01]  /*4110*/  @P5 STG.E desc[UR16][R12.64+0x200], R87 ;  /* 0x000200570c005986 */ /* 0x0001e2000c101910 */
[----:B------:R-:W-:-:S04]  /*4120*/  LOP3.LUT P5, RZ, R130, 0x2, RZ, 0xc0, !PT ;  /* 0x0000000282ff7812 */ /* 0x000fc800078ac0ff */
[----:B------:R-:W-:-:S13]  /*4130*/  ISETP.GT.AND P5, PT, R98, 0x80, P5 ;  /* 0x000000806200780c */ /* 0x000fda0002fa4270 */
[----:B0-----:R-:W-:Y:S05]  /*4140*/  @!P5 BRA `(.L_x_84) ;  /* 0x000000000004d947 */ /* 0x001fea0003800000 */
[----:B------:R0:W5:Y:S02]  /*4150*/  LDG.E.LTC128B R6, desc[UR16][R14.64+0x200] ;  /* 0x000200100e067981 */ /* 0x000164000c1e1920 */
.L_x_84:
[----:B------:R-:W-:Y:S05]  /*4160*/  BSYNC B1 ;  /* 0x0000000000017941 */ /* 0x000fea0003800000 */
.L_x_83:
[----:B-----5:R-:W-:Y:S01]  /*4170*/  FMUL R24, R6, R97 ;  /* 0x0000006106187220 */ /* 0x020fe20000400000 */
[----:B------:R-:W-:Y:S01]  /*4180*/  ISETP.GT.AND P0, PT, R98, 0x88, P0 ;  /* 0x000000886200780c */ /* 0x000fe20000704270 */
[----:B------:R-:W-:Y:S02]  /*4190*/  BSSY B1, `(.L_x_85) ;  /* 0x0000005000017945 */ /* 0x000fe40003800000 */
[----:B------:R-:W-:-:S05]  /*41a0*/  FFMA R25, R25, R96, R24 ;  /* 0x0000006019197223 */ /* 0x000fca0000000018 */
[----:B------:R0:W-:Y:S05]  /*41b0*/  @P5 STG.E desc[UR16][R8.64+0x200], R25 ;  /* 0x0002001908005986 */ /* 0x0001ea000c101910 */
[----:B------:R-:W-:Y:S05]  /*41c0*/  @!P0 BRA `(.L_x_86) ;  /* 0x0000000000048947 */ /* 0x000fea0003800000 */
[----:B------:R0:W5:Y:S02]  /*41d0*/  LDG.E.LTC128B R6, desc[UR16][R10.64+0x220] ;  /* 0x000220100a067981 */ /* 0x000164000c1e1920 */
.L_x_86:
[----:B------:R-:W-:Y:S05]  /*41e0*/  BSYNC B1 ;  /* 0x0000000000017941 */ /* 0x000fea0003800000 */
.L_x_85:
[----:B0-2--5:R-:W-:Y:S01]  /*41f0*/  FMUL R11, R6, R97 ;  /* 0x00000061060b7220 */ /* 0x025fe20000400000 */
[----:B------:R-:W-:Y:S01]  /*4200*/  LOP3.LUT P5, RZ, R130, 0x2, RZ, 0xc0, !PT ;  /* 0x0000000282ff7812 */ /* 0x000fe200078ac0ff */
[----:B------:R-:W-:Y:S02]  /*4210*/  BSSY B1, `(.L_x_87) ;  /* 0x0000006000017945 */ /* 0x000fe40003800000 */
[----:B------:R-:W-:-:S05]  /*4220*/  FFMA R11, R26, R96, R11 ;  /* 0x000000601a0b7223 */ /* 0x000fca000000000b */
[----:B------:R0:W-:Y:S01]  /*4230*/  @P0 STG.E desc[UR16][R12.64+0x220], R11 ;  /* 0x0002200b0c000986 */ /* 0x0001e2000c101910 */
[----:B------:R-:W-:-:S13]  /*4240*/  ISETP.GT.AND P0, PT, R98, 0x88, P5 ;  /* 0x000000886200780c */ /* 0x000fda0002f04270 */
[----:B0-----:R-:W-:Y:S05]  /*4250*/  @!P0 BRA `(.L_x_88) ;  /* 0x0000000000048947 */ /* 0x001fea0003800000 */
[----:B------:R0:W5:Y:S02]  /*4260*/  LDG.E.LTC128B R6, desc[UR16][R14.64+0x220] ;  /* 0x000220100e067981 */ /* 0x000164000c1e1920 */
.L_x_88:
[----:B------:R-:W-:Y:S05]  /*4270*/  BSYNC B1 ;  /* 0x0000000000017941 */ /* 0x000fea0003800000 */
.L_x_87:
[----:B-----5:R-:W-:Y:S01]  /*4280*/  FMUL R10, R6, R97 ;  /* 0x00000061060a7220 */ /* 0x020fe20000400000 */
[----:B------:R-:W-:Y:S01]  /*4290*/  LOP3.LUT P5, RZ, R130, 0x4, RZ, 0xc0, !PT ;  /* 0x0000000482ff7812 */ /* 0x000fe200078ac0ff */
[----:B------:R-:W-:Y:S02]  /*42a0*/  BSSY B1, `(.L_x_89) ;  /* 0x0000006000017945 */ /* 0x000fe40003800000 */
[----:B------:R-:W-:-:S05]  /*42b0*/  FFMA R27, R27, R96, R10 ;  /* 0x000000601b1b7223 */ /* 0x000fca000000000a */
[----:B------:R2:W-:Y:S01]  /*42c0*/  @P0 STG.E desc[UR16][R8.64+0x220], R27 ;  /* 0x0002201b08000986 */ /* 0x0005e2000c101910 */
[----:B------:R-:W-:-:S13]  /*42d0*/  ISETP.GT.AND P0, PT, R98, 0x80, P5 ;  /* 0x000000806200780c */ /* 0x000fda0002f04270 */
[----:B--2---:R-:W-:Y:S05]  /*42e0*/  @!P0 BRA `(.L_x_90) ;  /* 0x0000000000048947 */ /* 0x004fea0003800000 */
[----:B------:R2:W5:Y:S02]  /*42f0*/  LDG.E.LTC128B R6, desc[UR16][R16.64+0x200] ;  /* 0x0002001010067981 */ /* 0x000564000c1e1920 */
.L_x_90:
[----:B------:R-:W-:Y:S05]  /*4300*/  BSYNC B1 ;  /* 0x0000000000017941 */ /* 0x000fea0003800000 */
.L_x_89:
[----:B-----5:R-:W-:Y:S01]  /*4310*/  FMUL R9, R6, R97 ;  /* 0x0000006106097220 */ /* 0x020fe20000400000 */
[----:B------:R-:W-:Y:S03]  /*4320*/  BSSY B1, `(.L_x_91) ;  /* 0x0000006000017945 */ /* 0x000fe60003800000 */
[----:B------:R-:W-:-:S05]  /*4330*/  FFMA R9, R28, R96, R9 ;  /* 0x000000601c097223 */ /* 0x000fca0000000009 */
[----:B------:R0:W-:Y:S01]  /*4340*/  @P0 STG.E desc[UR16][R18.64+0x200], R9 ;  /* 0x0002000912000986 */ /* 0x0001e2000c101910 */
[----:B------:R-:W-:-:S13]  /*4350*/  ISETP.GT.AND P0, PT, R98, 0x80, P4 ;  /* 0x000000806200780c */ /* 0x000fda0002704270 */
[----:B0-----:R-:W-:Y:S05]  /*4360*/  @!P0 BRA `(.L_x_92) ;  /* 0x0000000000048947 */ /* 0x001fea0003800000 */
[----:B------:R0:W5:Y:S02]  /*4370*/  LDG.E.LTC128B R6, desc[UR16][R22.64+0x200] ;  /* 0x0002001016067981 */ /* 0x000164000c1e1920 */
.L_x_92:
[----:B------:R-:W-:Y:S05]  /*4380*/  BSYNC B1 ;  /* 0x0000000000017941 */ /* 0x000fea0003800000 */
.L_x_91:
[----:B-----5:R-:W-:Y:S01]  /*4390*/  FMUL R8, R6, R97 ;  /* 0x0000006106087220 */ /* 0x020fe20000400000 */
[----:B------:R-:W-:Y:S03]  /*43a0*/  BSSY B1, `(.L_x_93) ;  /* 0x0000006000017945 */ /* 0x000fe60003800000 */
[----:B------:R-:W-:-:S05]  /*43b0*/  FFMA R29, R29, R96, R8 ;  /* 0x000000601d1d7223 */ /* 0x000fca0000000008 */
[----:B------:R0:W-:Y:S01]  /*43c0*/  @P0 STG.E desc[UR16][R20.64+0x200], R29 ;  /* 0x0002001d14000986 */ /* 0x0001e2000c101910 */
[----:B------:R-:W-:-:S13]  /*43d0*/  ISETP.GT.AND P0, PT, R98, 0x88, P5 ;  /* 0x000000886200780c */ /* 0x000fda0002f04270 */
[----:B0-----:R-:W-:Y:S05]  /*43e0*/  @!P0 BRA `(.L_x_94) ;  /* 0x0000000000048947 */ /* 0x001fea0003800000 */
[----:B------:R0:W5:Y:S02]  /*43f0*/  LDG.E.LTC128B R6, desc[UR16][R16.64+0x220] ;  /* 0x0002201010067981 */ /* 0x000164000c1e1920 */
.L_x_94:
[----:B------:R-:W-:Y:S05]  /*4400*/  BSYNC B1 ;  /* 0x0000000000017941 */ /* 0x000fea0003800000 */
.L_x_93:
[----:B-----5:R-:W-:Y:S01]  /*4410*/  FMUL R9, R6, R97 ;  /* 0x0000006106097220 */ /* 0x020fe20000400000 */
[----:B------:R-:W-:Y:S01]  /*4420*/  ISETP.GT.AND P4, PT, R98, 0x88, P4 ;  /* 0x000000886200780c */ /* 0x000fe20002784270 */
[----:B------:R-:W-:Y:S02]  /*4430*/  BSSY B1, `(.L_x_95) ;  /* 0x0000005000017945 */ /* 0x000fe40003800000 */
[----:B------:R-:W-:-:S05]  /*4440*/  FFMA R9, R30, R96, R9 ;  /* 0x000000601e097223 */ /* 0x000fca0000000009 */
[----:B------:R0:W-:Y:S05]  /*4450*/  @P0 STG.E desc[UR16][R18.64+0x220], R9 ;  /* 0x0002200912000986 */ /* 0x0001ea000c101910 */
[----:B------:R-:W-:Y:S05]  /*4460*/  @!P4 BRA `(.L_x_96) ;  /* 0x000000000004c947 */ /* 0x000fea0003800000 */
[----:B------:R0:W5:Y:S02]  /*4470*/  LDG.E.LTC128B R6, desc[UR16][R22.64+0x220] ;  /* 0x0002201016067981 */ /* 0x000164000c1e1920 */
.L_x_96:
[----:B------:R-:W-:Y:S05]  /*4480*/  BSYNC B1 ;  /* 0x0000000000017941 */ /* 0x000fea0003800000 */
.L_x_95:
[----:B-----5:R-:W-:Y:S01]  /*4490*/  FMUL R8, R6, R97 ;  /* 0x0000006106087220 */ /* 0x020fe20000400000 */
[----:B------:R-:W-:Y:S01]  /*44a0*/  LOP3.LUT P5, RZ, R130, 0x10, RZ, 0xc0, !PT ;  /* 0x0000001082ff7812 */ /* 0x000fe200078ac0ff */
[----:B------:R-:W-:Y:S02]  /*44b0*/  BSSY B1, `(.L_x_97) ;  /* 0x0000006000017945 */ /* 0x000fe40003800000 */
[----:B------:R-:W-:Y:S01]  /*44c0*/  FFMA R31, R31, R96, R8 ;  /* 0x000000601f1f7223 */ /* 0x000fe20000000008 */
[----:B------:R-:W-:-:S04]  /*44d0*/  ISETP.GT.AND P0, PT, R98, 0x80, P5 ;  /* 0x000000806200780c */ /* 0x000fc80002f04270 */
[----:B------:R0:W-:Y:S09]  /*44e0*/  @P4 STG.E desc[UR16][R20.64+0x220], R31 ;  /* 0x0002201f14004986 */ /* 0x0001f2000c101910 */
[----:B------:R-:W-:Y:S05]  /*44f0*/  @!P0 BRA `(.L_x_98) ;  /* 0x0000000000048947 */ /* 0x000fea0003800000 */
[----:B------:R0:W5:Y:S02]  /*4500*/  LDG.E.LTC128B R6, desc[UR16][R58.64+0x200] ;  /* 0x000200103a067981 */ /* 0x000164000c1e1920 */
.L_x_98:
[----:B------:R-:W-:Y:S05]  /*4510*/  BSYNC B1 ;  /* 0x0000000000017941 */ /* 0x000fea0003800000 */
.L_x_97:
[----:B0----5:R-:W-:Y:S01]  /*4520*/  FMUL R9, R6, R97 ;  /* 0x0000006106097220 */ /* 0x021fe20000400000 */
[----:B------:R-:W-:Y:S01]  /*4530*/  @P0 IMAD.MOV.U32 R8, RZ, RZ, R62 ;  /* 0x000000ffff080224 */ /* 0x000fe200078e003e */
[----:B------:R-:W-:Y:S01]  /*4540*/  ISETP.NE.AND P4, PT, R108, RZ, PT ;  /* 0x000000ff6c00720c */ /* 0x000fe20003f85270 */
[----:B------:R-:W-:Y:S01]  /*4550*/  BSSY B1, `(.L_x_99) ;  /* 0x0000007000017945 */ /* 0x000fe20003800000 */
[----:B------:R-:W-:Y:S01]  /*4560*/  FFMA R11, R32, R96, R9 ;  /* 0x00000060200b7223 */ /* 0x000fe20000000009 */
[----:B------:R-:W-:-:S05]  /*4570*/  @P0 IMAD.MOV.U32 R9, RZ, RZ, R63 ;  /* 0x000000ffff090224 */ /* 0x000fca00078e003f */
[----:B------:R0:W-:Y:S01]  /*4580*/  @P0 STG.E desc[UR16][R8.64+0x200], R11 ;  /* 0x0002000b08000986 */ /* 0x0001e2000c101910 */
[----:B------:R-:W-:-:S13]  /*4590*/  ISETP.GT.AND P0, PT, R98, 0x80, P4 ;  /* 0x000000806200780c */ /* 0x000fda0002704270 */
[----:B0-----:R-:W-:Y:S05]  /*45a0*/  @!P0 BRA `(.L_x_100) ;  /* 0x0000000000048947 */ /* 0x001fea0003800000 */
[----:B------:R0:W5:Y:S02]  /*45b0*/  LDG.E.LTC128B R6, desc[UR16][R56.64+0x200] ;  /* 0x0002001038067981 */ /* 0x000164000c1e1920 */
.L_x_100:
[----:B------:R-:W-:Y:S05]  /*45c0*/  BSYNC B1 ;  /* 0x0000000000017941 */ /* 0x000fea0003800000 */
.L_x_99:
[----:B-----5:R-:W-:Y:S01]  /*45d0*/  FMUL R8, R6, R97 ;  /* 0x0000006106087220 */ /* 0x020fe20000400000 */
[----:B------:R-:W-:Y:S01]  /*45e0*/  @P0 IMAD.MOV.U32 R9, RZ, RZ, R61 ;  /* 0x000000ffff090224 */ /* 0x000fe200078e003d */
[----:B------:R-:W-:Y:S02]  /*45f0*/  BSSY B1, `(.L_x_101) ;  /* 0x0000007000017945 */ /* 0x000fe40003800000 */
[----:B------:R-:W-:Y:S01]  /*4600*/  FFMA R33, R33, R96, R8 ;  /* 0x0000006021217223 */ /* 0x000fe20000000008 */
[----:B------:R-:W-:-:S05]  /*4610*/  @P0 IMAD.MOV.U32 R8, RZ, RZ, R60 ;  /* 0x000000ffff080224 */ /* 0x000fca00078e003c */
[----:B------:R0:W-:Y:S01]  /*4620*/  @P0 STG.E desc[UR16][R8.64+0x200], R33 ;  /* 0x0002002108000986 */ /* 0x0001e2000c101910 */
[----:B------:R-:W-:-:S13]  /*4630*/  ISETP.GT.AND P0, PT, R98, 0x88, P5 ;  /* 0x000000886200780c */ /* 0x000fda0002f04270 */
[----:B0-----:R-:W-:Y:S05]  /*4640*/  @!P0 BRA `(.L_x_102) ;  /* 0x0000000000048947 */ /* 0x001fea0003800000 */
[----:B------:R0:W5:Y:S02]  /*4650*/  LDG.E.LTC128B R6, desc[UR16][R58.64+0x220] ;  /* 0x000220103a067981 */ /* 0x000164000c1e1920 */
.L_x_102:
[----:B------:R-:W-:Y:S05]  /*4660*/  BSYNC B1 ;  /* 0x0000000000017941 */ /* 0x000fea0003800000 */
.L_x_101:
[----:B-----5:R-:W-:Y:S01]  /*4670*/  FMUL R9, R6, R97 ;  /* 0x0000006106097220 */ /* 0x020fe20000400000 */
[----:B------:R-:W-:Y:S03]  /*4680*/  BSSY B1, `(.L_x_103) ;  /* 0x0000006000017945 */ /* 0x000fe60003800000 */
[----:B------:R-:W-:-:S05]  /*4690*/  FFMA R9, R34, R96, R9 ;  /* 0x0000006022097223 */ /* 0x000fca0000000009 */
[----:B------:R0:W-:Y:S01]  /*46a0*/  @P0 STG.E desc[UR16][R62.64+0x220], R9 ;  /* 0x000220093e000986 */ /* 0x0001e2000c101910 */
[----:B------:R-:W-:-:S13]  /*46b0*/  ISETP.GT.AND P0, PT, R98, 0x88, P4 ;  /* 0x000000886200780c */ /* 0x000fda0002704270 */
[----:B0-----:R-:W-:Y:S05]  /*46c0*/  @!P0 BRA `(.L_x_104) ;  /* 0x0000000000048947 */ /* 0x001fea0003800000 */
[----:B------:R0:W5:Y:S02]  /*46d0*/  LDG.E.LTC128B R6, desc[UR16][R56.64+0x220] ;  /* 0x0002201038067981 */ /* 0x000164000c1e1920 */
.L_x_104:
[----:B------:R-:W-:Y:S05]  /*46e0*/  BSYNC B1 ;  /* 0x0000000000017941 */ /* 0x000fea0003800000 */
.L_x_103:
[----:B-----5:R-:W-:Y:S01]  /*46f0*/  FMUL R8, R6, R97 ;  /* 0x0000006106087220 */ /* 0x020fe20000400000 */
[----:B------:R-:W-:Y:S01]  /*4700*/  ISETP.NE.AND P5, PT, R110, RZ, PT ;  /* 0x000000ff6e00720c */ /* 0x000fe20003fa5270 */
[----:B------:R-:W-:Y:S02]  /*4710*/  BSSY B1, `(.L_x_105) ;  /* 0x0000006000017945 */ /* 0x000fe40003800000 */
[----:B------:R-:W-:-:S05]  /*4720*/  FFMA R35, R35, R96, R8 ;  /* 0x0000006023237223 */ /* 0x000fca0000000008 */
[----:B------:R0:W-:Y:S01]  /*4730*/  @P0 STG.E desc[UR16][R60.64+0x220], R35 ;  /* 0x000220233c000986 */ /* 0x0001e2000c101910 */
[----:B------:R-:W-:-:S13]  /*4740*/  ISETP.GT.AND P0, PT, R98, 0x80, P5 ;  /* 0x000000806200780c */ /* 0x000fda0002f04270 */
[----:B0-----:R-:W-:Y:S05]  /*4750*/  @!P0 BRA `(.L_x_106) ;  /* 0x0000000000048947 */ /* 0x001fea0003800000 */
[----:B------:R0:W5:Y:S02]  /*4760*/  LDG.E.LTC128B R6, desc[UR16][R90.64+0x200] ;  /* 0x000200105a067981 */ /* 0x000164000c1e1920 */
.L_x_106:
[----:B------:R-:W-:Y:S05]  /*4770*/  BSYNC B1 ;  /* 0x0000000000017941 */ /* 0x000fea0003800000 */
.L_x_105:
        /* <DEDUP_REMOVED lines=8> */
.L_x_108:
[----:B------:R-:W-:Y:S05]  /*4800*/  BSYNC B1 ;  /* 0x0000000000017941 */ /* 0x000fea0003800000 */
.L_x_107:
[----:B-----5:R-:W-:Y:S01]  /*4810*/  FMUL R8, R6, R97 ;  /* 0x0000006106087220 */ /* 0x020fe20000400000 */
[----:B------:R-:W-:Y:S03]  /*4820*/  BSSY B1, `(.L_x_109) ;  /* 0x0000006000017945 */ /* 0x000fe60003800000 */
[----:B------:R-:W-:-:S05]  /*4830*/  FFMA R37, R37, R96, R8 ;  /* 0x0000006025257223 */ /* 0x000fca0000000008 */
[----:B------:R0:W-:Y:S01]  /*4840*/  @P0 STG.E desc[UR16][R66.64+0x200], R37 ;  /* 0x0002002542000986 */ /* 0x0001e2000c101910 */
[----:B------:R-:W-:-:S13]  /*4850*/  ISETP.GT.AND P0, PT, R98, 0x88, P5 ;  /* 0x000000886200780c */ /* 0x000fda0002f04270 */
[----:B0-----:R-:W-:Y:S05]  /*4860*/  @!P0 BRA `(.L_x_110) ;  /* 0x0000000000048947 */ /* 0x001fea0003800000 */
[----:B------:R0:W5:Y:S02]  /*4870*/  LDG.E.LTC128B R6, desc[UR16][R90.64+0x220] ;  /* 0x000220105a067981 */ /* 0x000164000c1e1920 */
.L_x_110:
[----:B------:R-:W-:Y:S05]  /*4880*/  BSYNC B1 ;  /* 0x0000000000017941 */ /* 0x000fea0003800000 */
.L_x_109:
[----:B-----5:R-:W-:Y:S01]  /*4890*/  FMUL R9, R6, R97 ;  /* 0x0000006106097220 */ /* 0x020fe20000400000 */
[----:B------:R-:W-:Y:S03]  /*48a0*/  BSSY B1, `(.L_x_111) ;  /* 0x0000006000017945 */ /* 0x000fe60003800000 */
[----:B------:R-:W-:-:S05]  /*48b0*/  FFMA R9, R38, R96, R9 ;  /* 0x0000006026097223 */ /* 0x000fca0000000009 */
[----:B------:R0:W-:Y:S01]  /*48c0*/  @P0 STG.E desc[UR16][R68.64+0x220], R9 ;  /* 0x0002200944000986 */ /* 0x0001e2000c101910 */
[----:B------:R-:W-:-:S13]  /*48d0*/  ISETP.GT.AND P0, PT, R98, 0x88, P4 ;  /* 0x000000886200780c */ /* 0x000fda0002704270 */
[----:B0-----:R-:W-:Y:S05]  /*48e0*/  @!P0 BRA `(.L_x_112) ;  /* 0x0000000000048947 */ /* 0x001fea0003800000 */
[----:B------:R0:W5:Y:S02]  /*48f0*/  LDG.E.LTC128B R6, desc[UR16][R88.64+0x220] ;  /* 0x0002201058067981 */ /* 0x000164000c1e1920 */
.L_x_112:
[----:B------:R-:W-:Y:S05]  /*4900*/  BSYNC B1 ;  /* 0x0000000000017941 */ /* 0x000fea0003800000 */
.L_x_111:
        /* <DEDUP_REMOVED lines=8> */
.L_x_114:
[----:B------:R-:W-:Y:S05]  /*4990*/  BSYNC B1 ;  /* 0x0000000000017941 */ /* 0x000fea0003800000 */
.L_x_113:
        /* <DEDUP_REMOVED lines=8> */
.L_x_116:
[----:B------:R-:W-:Y:S05]  /*4a20*/  BSYNC B1 ;  /* 0x0000000000017941 */ /* 0x000fea0003800000 */
.L_x_115:
[----:B-----5:R-:W-:Y:S01]  /*4a30*/  FMUL R8, R6, R97 ;  /* 0x0000006106087220 */ /* 0x020fe20000400000 */
[----:B------:R-:W-:Y:S03]  /*4a40*/  BSSY B1, `(.L_x_117) ;  /* 0x0000006000017945 */ /* 0x000fe60003800000 */
[----:B------:R-:W-:-:S05]  /*4a50*/  FFMA R41, R41, R96, R8 ;  /* 0x0000006029297223 */ /* 0x000fca0000000008 */
[----:B------:R0:W-:Y:S01]  /*4a60*/  @P0 STG.E desc[UR16][R114.64+0x200], R41 ;  /* 0x0002002972000986 */ /* 0x0001e2000c101910 */
[----:B------:R-:W-:-:S13]  /*4a70*/  ISETP.GT.AND P0, PT, R98, 0x88, P5 ;  /* 0x000000886200780c */ /* 0x000fda0002f04270 */
[----:B0-----:R-:W-:Y:S05]  /*4a80*/  @!P0 BRA `(.L_x_118) ;  /* 0x0000000000048947 */ /* 0x001fea0003800000 */
[----:B------:R0:W5:Y:S02]  /*4a90*/  LDG.E.LTC128B R6, desc[UR16][R92.64+0x220] ;  /* 0x000220105c067981 */ /* 0x000164000c1e1920 */
.L_x_118:
[----:B------:R-:W-:Y:S05]  /*4aa0*/  BSYNC B1 ;  /* 0x0000000000017941 */ /* 0x000fea0003800000 */
.L_x_117:
[----:B-----5:R-:W-:Y:S01]  /*4ab0*/  FMUL R9, R6, R97 ;  /* 0x0000006106097220 */ /* 0x020fe20000400000 */
[----:B------:R-:W-:Y:S03]  /*4ac0*/  BSSY B1, `(.L_x_119) ;  /* 0x0000006000017945 */ /* 0x000fe60003800000 */
[----:B------:R-:W-:-:S05]  /*4ad0*/  FFMA R9, R42, R96, R9 ;  /* 0x000000602a097223 */ /* 0x000fca0000000009 */
[----:B------:R0:W-:Y:S01]  /*4ae0*/  @P0 STG.E desc[UR16][R72.64+0x220], R9 ;  /* 0x0002200948000986 */ /* 0x0001e2000c101910 */
[----:B------:R-:W-:-:S13]  /*4af0*/  ISETP.GT.AND P0, PT, R98, 0x88, P4 ;  /* 0x000000886200780c */ /* 0x000fda0002704270 */
[----:B0-----:R-:W-:Y:S05]  /*4b00*/  @!P0 BRA `(.L_x_120) ;  /* 0x0000000000048947 */ /* 0x001fea0003800000 */
[----:B------:R0:W5:Y:S02]  /*4b10*/  LDG.E.LTC128B R6, desc[UR16][R94.64+0x220] ;  /* 0x000220105e067981 */ /* 0x000164000c1e1920 */
.L_x_120:
[----:B------:R-:W-:Y:S05]  /*4b20*/  BSYNC B1 ;  /* 0x0000000000017941 */ /* 0x000fea0003800000 */
.L_x_119:
        /* <DEDUP_REMOVED lines=8> */
.L_x_122:
[----:B------:R-:W-:Y:S05]  /*4bb0*/  BSYNC B1 ;  /* 0x0000000000017941 */ /* 0x000fea0003800000 */
.L_x_121:
        /* <DEDUP_REMOVED lines=8> */
.L_x_124:
[----:B------:R-:W-:Y:S05]  /*4c40*/  BSYNC B1 ;  /* 0x0000000000017941 */ /* 0x000fea0003800000 */
.L_x_123:
[----:B-----5:R-:W-:Y:S01]  /*4c50*/  FMUL R8, R6, R97 ;  /* 0x0000006106087220 */ /* 0x020fe20000400000 */
[----:B------:R-:W-:Y:S03]  /*4c60*/  BSSY B1, `(.L_x_125) ;  /* 0x0000006000017945 */ /* 0x000fe60003800000 */
[----:B------:R-:W-:-:S05]  /*4c70*/  FFMA R45, R45, R96, R8 ;  /* 0x000000602d2d7223 */ /* 0x000fca0000000008 */
[----:B------:R0:W-:Y:S01]  /*4c80*/  @P0 STG.E desc[UR16][R118.64+0x200], R45 ;  /* 0x0002002d76000986 */ /* 0x0001e2000c101910 */
[----:B------:R-:W-:-:S13]  /*4c90*/  ISETP.GT.AND P0, PT, R98, 0x88, P5 ;  /* 0x000000886200780c */ /* 0x000fda0002f04270 */
[----:B0-----:R-:W-:Y:S05]  /*4ca0*/  @!P0 BRA `(.L_x_126) ;  /* 0x0000000000048947 */ /* 0x001fea0003800000 */
[----:B------:R0:W5:Y:S02]  /*4cb0*/  LDG.E.LTC128B R6, desc[UR16][R126.64+0x220] ;  /* 0x000220107e067981 */ /* 0x000164000c1e1920 */
.L_x_126:
[----:B------:R-:W-:Y:S05]  /*4cc0*/  BSYNC B1 ;  /* 0x0000000000017941 */ /* 0x000fea0003800000 */
.L_x_125:
[----:B-----5:R-:W-:Y:S01]  /*4cd0*/  FMUL R9, R6, R97 ;  /* 0x0000006106097220 */ /* 0x020fe20000400000 */
[----:B------:R-:W-:Y:S01]  /*4ce0*/  ISETP.GT.AND P4, PT, R98, 0x88, P4 ;  /* 0x000000886200780c */ /* 0x000fe20002784270 */
[----:B------:R-:W-:Y:S02]  /*4cf0*/  BSSY B1, `(.L_x_127) ;  /* 0x0000005000017945 */ /* 0x000fe40003800000 */
[----:B------:R-:W-:-:S05]  /*4d00*/  FFMA R9, R46, R96, R9 ;  /* 0x000000602e097223 */ /* 0x000fca0000000009 */
[----:B------:R0:W-:Y:S05]  /*4d10*/  @P0 STG.E desc[UR16][R76.64+0x220], R9 ;  /* 0x000220094c000986 */ /* 0x0001ea000c101910 */
[----:B------:R-:W-:Y:S05]  /*4d20*/  @!P4 BRA `(.L_x_128) ;  /* 0x000000000004c947 */ /* 0x000fea0003800000 */
[----:B------:R0:W5:Y:S02]  /*4d30*/  LDG.E.LTC128B R6, desc[UR16][R124.64+0x220] ;  /* 0x000220107c067981 */ /* 0x000164000c1e1920 */
.L_x_128:
[----:B------:R-:W-:Y:S05]  /*4d40*/  BSYNC B1 ;  /* 0x0000000000017941 */ /* 0x000fea0003800000 */
.L_x_127:
[----:B-----5:R-:W-:Y:S01]  /*4d50*/  FMUL R8, R6, R97 ;  /* 0x0000006106087220 */ /* 0x020fe20000400000 */
[----:B------:R-:W-:Y:S01]  /*4d60*/  ISETP.GT.AND P0, PT, R98, 0x80, P6 ;  /* 0x000000806200780c */ /* 0x000fe20003704270 */
[----:B------:R-:W-:Y:S02]  /*4d70*/  BSSY B1, `(.L_x_129) ;  /* 0x0000005000017945 */ /* 0x000fe40003800000 */
[----:B------:R-:W-:-:S05]  /*4d80*/  FFMA R47, R47, R96, R8 ;  /* 0x000000602f2f7223 */ /* 0x000fca0000000008 */
[----:B------:R0:W-:Y:S05]  /*4d90*/  @P4 STG.E desc[UR16][R128.64+0x220], R47 ;  /* 0x0002202f80004986 */ /* 0x0001ea000c101910 */
[----:B------:R-:W-:Y:S05]  /*4da0*/  @!P0 BRA `(.L_x_130) ;  /* 0x0000000000048947 */ /* 0x000fea0003800000 */
[----:B------:R0:W5:Y:S02]  /*4db0*/  LDG.E.LTC128B R6, desc[UR16][R146.64+0x200] ;  /* 0x0002001092067981 */ /* 0x000164000c1e1920 */
.L_x_130:
[----:B------:R-:W-:Y:S05]  /*4dc0*/  BSYNC B1 ;  /* 0x0000000000017941 */ /* 0x000fea0003800000 */
.L_x_129:
[----:B0----5:R-:W-:Y:S01]  /*4dd0*/  FMUL R9, R6, R97 ;  /* 0x0000006106097220 */ /* 0x021fe20000400000 */
[----:B------:R-:W-:Y:S01]  /*4de0*/  ISETP.GT.AND P4, PT, R98, 0x80, P3 ;  /* 0x000000806200780c */ /* 0x000fe20001f84270 */
[----:B------:R-:W-:Y:S02]  /*4df0*/  BSSY B1, `(.L_x_131) ;  /* 0x0000005000017945 */ /* 0x000fe40003800000 */
[----:B------:R-:W-:-:S05]  /*4e00*/  FFMA R9, R48, R96, R9 ;  /* 0x0000006030097223 */ /* 0x000fca0000000009 */
[----:B------:R0:W-:Y:S05]  /*4e10*/  @P0 STG.E desc[UR16][R78.64+0x200], R9 ;  /* 0x000200094e000986 */ /* 0x0001ea000c101910 */
[----:B------:R-:W-:Y:S05]  /*4e20*/  @!P4 BRA `(.L_x_132) ;  /* 0x000000000004c947 */ /* 0x000fea0003800000 */
[----:B------:R0:W5:Y:S02]  /*4e30*/  LDG.E.LTC128B R6, desc[UR16][R148.64+0x200] ;  /* 0x0002001094067981 */ /* 0x000164000c1e1920 */
.L_x_132:
[----:B------:R-:W-:Y:S05]  /*4e40*/  BSYNC B1 ;  /* 0x0000000000017941 */ /* 0x000fea0003800000 */
.L_x_131:
[----:B-----5:R-:W-:Y:S01]  /*4e50*/  FMUL R8, R6, R97 ;  /* 0x0000006106087220 */ /* 0x020fe20000400000 */
[----:B------:R-:W-:Y:S01]  /*4e60*/  ISETP.GT.AND P0, PT, R98, 0x88, P6 ;  /* 0x000000886200780c */ /* 0x000fe20003704270 */
[----:B------:R-:W-:Y:S02]  /*4e70*/  BSSY B1, `(.L_x_133) ;  /* 0x0000005000017945 */ /* 0x000fe40003800000 */
[----:B------:R-:W-:-:S05]  /*4e80*/  FFMA R49, R49, R96, R8 ;  /* 0x0000006031317223 */ /* 0x000fca0000000008 */
[----:B------:R0:W-:Y:S05]  /*4e90*/  @P4 STG.E desc[UR16][R122.64+0x200], R49 ;  /* 0x000200317a004986 */ /* 0x0001ea000c101910 */
[----:B------:R-:W-:Y:S05]  /*4ea0*/  @!P0 BRA `(.L_x_134) ;  /* 0x0000000000048947 */ /* 0x000fea0003800000 */
[----:B------:R0:W5:Y:S02]  /*4eb0*/  LDG.E.LTC128B R6, desc[UR16][R146.64+0x220] ;  /* 0x0002201092067981 */ /* 0x000164000c1e1920 */
.L_x_134:
[----:B------:R-:W-:Y:S05]  /*4ec0*/  BSYNC B1 ;  /* 0x0000000000017941 */ /* 0x000fea0003800000 */
.L_x_133:
[----:B0----5:R-:W-:Y:S01]  /*4ed0*/  FMUL R9, R6, R97 ;  /* 0x0000006106097220 */ /* 0x021fe20000400000 */
[----:B------:R-:W-:Y:S01]  /*4ee0*/  ISETP.GT.AND P3, PT, R98, 0x88, P3 ;  /* 0x000000886200780c */ /* 0x000fe20001f64270 */
[----:B------:R-:W-:Y:S02]  /*4ef0*/  BSSY B1, `(.L_x_135) ;  /* 0x0000005000017945 */ /* 0x000fe40003800000 */
[----:B------:R-:W-:-:S05]  /*4f00*/  FFMA R9, R50, R96, R9 ;  /* 0x0000006032097223 */ /* 0x000fca0000000009 */
[----:B------:R0:W-:Y:S05]  /*4f10*/  @P0 STG.E desc[UR16][R80.64+0x220], R9 ;  /* 0x0002200950000986 */ /* 0x0001ea000c101910 */
[----:B------:R-:W-:Y:S05]  /*4f20*/  @!P3 BRA `(.L_x_136) ;  /* 0x000000000004b947 */ /* 0x000fea0003800000 */
[----:B------:R0:W5:Y:S02]  /*4f30*/  LDG.E.LTC128B R6, desc[UR16][R148.64+0x220] ;  /* 0x0002201094067981 */ /* 0x000164000c1e1920 */
.L_x_136:
[----:B------:R-:W-:Y:S05]  /*4f40*/  BSYNC B1 ;  /* 0x0000000000017941 */ /* 0x000fea0003800000 */
.L_x_135:
[----:B-----5:R-:W-:Y:S01]  /*4f50*/  FMUL R8, R6, R97 ;  /* 0x0000006106087220 */ /* 0x020fe20000400000 */
[----:B------:R-:W-:Y:S01]  /*4f60*/  ISETP.GT.AND P0, PT, R98, 0x80, P2 ;  /* 0x000000806200780c */ /* 0x000fe20001704270 */
[----:B------:R-:W-:Y:S02]  /*4f70*/  BSSY B1, `(.L_x_137) ;  /* 0x0000005000017945 */ /* 0x000fe40003800000 */
[----:B------:R-:W-:-:S05]  /*4f80*/  FFMA R51, R51, R96, R8 ;  /* 0x0000006033337223 */ /* 0x000fca0000000008 */
[----:B------:R0:W-:Y:S05]  /*4f90*/  @P3 STG.E desc[UR16][R120.64+0x220], R51 ;  /* 0x0002203378003986 */ /* 0x0001ea000c101910 */
[----:B------:R-:W-:Y:S05]  /*4fa0*/  @!P0 BRA `(.L_x_138) ;  /* 0x0000000000048947 */ /* 0x000fea0003800000 */
[----:B------:R0:W5:Y:S02]  /*4fb0*/  LDG.E.LTC128B R6, desc[UR16][R100.64+0x200] ;  /* 0x0002001064067981 */ /* 0x000164000c1e1920 */
.L_x_138:
[----:B------:R-:W-:Y:S05]  /*4fc0*/  BSYNC B1 ;  /* 0x0000000000017941 */ /* 0x000fea0003800000 */
.L_x_137:
[----:B0----5:R-:W-:Y:S01]  /*4fd0*/  FMUL R9, R6, R97 ;  /* 0x0000006106097220 */ /* 0x021fe20000400000 */
[----:B------:R-:W-:Y:S01]  /*4fe0*/  ISETP.GT.AND P3, PT, R98, 0x80, P1 ;  /* 0x000000806200780c */ /* 0x000fe20000f64270 */
[----:B------:R-:W-:Y:S02]  /*4ff0*/  BSSY B1, `(.L_x_139) ;  /* 0x0000005000017945 */ /* 0x000fe40003800000 */
[----:B------:R-:W-:-:S05]  /*5000*/  FFMA R9, R52, R96, R9 ;  /* 0x0000006034097223 */ /* 0x000fca0000000009 */
[----:B------:R0:W-:Y:S05]  /*5010*/  @P0 STG.E desc[UR16][R82.64+0x200], R9 ;  /* 0x0002000952000986 */ /* 0x0001ea000c101910 */
[----:B------:R-:W-:Y:S05]  /*5020*/  @!P3 BRA `(.L_x_140) ;  /* 0x000000000004b947 */ /* 0x000fea0003800000 */
[----:B------:R0:W5:Y:S02]  /*5030*/  LDG.E.LTC128B R6, desc[UR16][R102.64+0x200] ;  /* 0x0002001066067981 */ /* 0x000164000c1e1920 */
.L_x_140:
[----:B------:R-:W-:Y:S05]  /*5040*/  BSYNC B1 ;  /* 0x0000000000017941 */ /* 0x000fea0003800000 */
.L_x_139:
[----:B-----5:R-:W-:Y:S01]  /*5050*/  FMUL R8, R6, R97 ;  /* 0x0000006106087220 */ /* 0x020fe20000400000 */
[----:B------:R-:W-:Y:S01]  /*5060*/  ISETP.GT.AND P2, PT, R98, 0x88, P2 ;  /* 0x000000886200780c */ /* 0x000fe20001744270 */
[----:B------:R-:W-:Y:S02]  /*5070*/  BSSY B1, `(.L_x_141) ;  /* 0x0000005000017945 */ /* 0x000fe40003800000 */
[----:B------:R-:W-:-:S05]  /*5080*/  FFMA R53, R53, R96, R8 ;  /* 0x0000006035357223 */ /* 0x000fca0000000008 */
[----:B------:R0:W-:Y:S05]  /*5090*/  @P3 STG.E desc[UR16][R104.64+0x200], R53 ;  /* 0x0002003568003986 */ /* 0x0001ea000c101910 */
[----:B------:R-:W-:Y:S05]  /*50a0*/  @!P2 BRA `(.L_x_142) ;  /* 0x000000000004a947 */ /* 0x000fea0003800000 */
[----:B------:R0:W5:Y:S02]  /*50b0*/  LDG.E.LTC128B R6, desc[UR16][R100.64+0x220] ;  /* 0x0002201064067981 */ /* 0x000164000c1e1920 */
.L_x_142:
[----:B------:R-:W-:Y:S05]  /*50c0*/  BSYNC B1 ;  /* 0x0000000000017941 */ /* 0x000fea0003800000 */
.L_x_141:
[----:B0----5:R-:W-:Y:S01]  /*50d0*/  FMUL R9, R6, R97 ;  /* 0x0000006106097220 */ /* 0x021fe20000400000 */
[----:B------:R-:W-:Y:S01]  /*50e0*/  ISETP.GT.AND P1, PT, R98, 0x88, P1 ;  /* 0x000000886200780c */ /* 0x000fe20000f24270 */
[----:B------:R-:W-:Y:S02]  /*50f0*/  BSSY B1, `(.L_x_143) ;  /* 0x0000005000017945 */ /* 0x000fe40003800000 */
[----:B------:R-:W-:-:S05]  /*5100*/  FFMA R9, R54, R96, R9 ;  /* 0x0000006036097223 */ /* 0x000fca0000000009 */
[----:B------:R0:W-:Y:S05]  /*5110*/  @P2 STG.E desc[UR16][R106.64+0x220], R9 ;  /* 0x000220096a002986 */ /* 0x0001ea000c101910 */
[----:B------:R-:W-:Y:S05]  /*5120*/  @!P1 BRA `(.L_x_144) ;  /* 0x0000000000049947 */ /* 0x000fea0003800000 */
[----:B------:R0:W5:Y:S02]  /*5130*/  LDG.E.LTC128B R6, desc[UR16][R102.64+0x220] ;  /* 0x0002201066067981 */ /* 0x000164000c1e1920 */
.L_x_144:
[----:B------:R-:W-:Y:S05]  /*5140*/  BSYNC B1 ;  /* 0x0000000000017941 */ /* 0x000fea0003800000 */
.L_x_143:
[----:B-----5:R-:W-:-:S04]  /*5150*/  FMUL R6, R6, R97 ;  /* 0x0000006106067220 */ /* 0x020fc80000400000 */
[----:B------:R-:W-:Y:S01]  /*5160*/  FFMA R55, R55, R96, R6 ;  /* 0x0000006037377223 */ /* 0x000fe20000000006 */
[----:B------:R-:W-:Y:S06]  /*5170*/  @!P1 BRA `(.L_x_145) ;  /* 0x00000010009c9947 */ /* 0x000fec0003800000 */
[----:B------:R0:W-:Y:S01]  /*5180*/  STG.E desc[UR16][R84.64+0x220], R55 ;  /* 0x0002203754007986 */ /* 0x0001e2000c101910 */
[----:B------:R-:W-:Y:S05]  /*5190*/  BRA `(.L_x_145) ;  /* 0x0000001000947947 */ /* 0x000fea0003800000 */
.L_x_22:
[----:B------:R-:W-:Y:S01]  /*51a0*/  ULDC.64 UR8, c[0x0][0x6c0] ;  /* 0x0001b00000087ab9 */ /* 0x000fe20000000a00 */
[----:B------:R-:W-:Y:S01]  /*51b0*/  ISETP.GT.AND P4, PT, R99, 0x1, PT ;  /* 0x000000016300780c */ /* 0x000fe20003f84270 */
[-C--:B--2---:R-:W-:Y:S01]  /*51c0*/  FMUL R9, R56, R96.reuse ;  /* 0x0000006038097220 */ /* 0x084fe20000400000 */
[C---:B------:R-:W-:Y:S01]  /*51d0*/  LEA R88, P1, R14.reuse, UR8, 0x2 ;  /* 0x000000080e587c11 */ /* 0x040fe2000f8210ff */
[-C--:B------:R-:W-:Y:S01]  /*51e0*/  FMUL R57, R57, R96.reuse ;  /* 0x0000006039397220 */ /* 0x080fe20000400000 */
[----:B------:R-:W-:Y:S01]  /*51f0*/  ISETP.GT.AND P5, PT, R99, 0x8, PT ;  /* 0x000000086300780c */ /* 0x000fe20003fa4270 */
[----:B------:R-:W-:Y:S01]  /*5200*/  IMAD R101, R21, 0x1c, RZ ;  /* 0x0000001c15657824 */ /* 0x000fe200078e02ff */
[----:B------:R-:W-:Y:S01]  /*5210*/  LEA.HI.X R89, R14, UR9, R13, 0x2, P1 ;  /* 0x000000090e597c11 */ /* 0x000fe200088f140d */
[-C--:B------:R-:W-:Y:S01]  /*5220*/  FMUL R11, R58, R96.reuse ;  /* 0x000000603a0b7220 */ /* 0x080fe20000400000 */
[----:B------:R-:W-:Y:S01]  /*5230*/  ISETP.GT.AND P1, PT, R98, RZ, P4 ;  /* 0x000000ff6200720c */ /* 0x000fe20002724270 */
[----:B------:R-:W-:Y:S01]  /*5240*/  FMUL R59, R59, R96 ;  /* 0x000000603b3b7220 */ /* 0x000fe20000400000 */
[----:B------:R-:W-:Y:S01]  /*5250*/  LEA R90, P3, R20, R88, 0x2 ;  /* 0x00000058145a7211 */ /* 0x000fe200078610ff */
[----:B------:R0:W-:Y:S01]  /*5260*/  @P2 STG.E desc[UR16][R88.64], R9 ;  /* 0x0000000958002986 */ /* 0x0001e2000c101910 */
[----:B------:R-:W-:Y:S01]  /*5270*/  ISETP.GT.AND P2, PT, R98, 0x8, P0 ;  /* 0x000000086200780c */ /* 0x000fe20000744270 */
[C---:B------:R-:W-:Y:S01]  /*5280*/  IMAD.SHL.U32 R107, R20.reuse, 0x20, RZ ;  /* 0x00000020146b7824 */ /* 0x040fe200078e00ff */
[--C-:B------:R-:W-:Y:S01]  /*5290*/  LEA.HI.X R91, R20, R89, R21.reuse, 0x2, P3 ;  /* 0x00000059145b7211 */ /* 0x100fe200018f1415 */
[-C--:B------:R-:W-:Y:S01]  /*52a0*/  FMUL R61, R61, R96.reuse ;  /* 0x000000603d3d7220 */ /* 0x080fe20000400000 */
[----:B------:R-:W-:Y:S01]  /*52b0*/  ISETP.GT.AND P3, PT, R98, 0x8, P4 ;  /* 0x000000086200780c */ /* 0x000fe20002764270 */
[-C--:B------:R-:W-:Y:S01]  /*52c0*/  FMUL R13, R63, R96.reuse ;  /* 0x000000603f0d7220 */ /* 0x080fe20000400000 */
[----:B------:R-:W-:Y:S01]  /*52d0*/  SHF.L.U64.HI R105, R20, 0x5, R21 ;  /* 0x0000000514697819 */ /* 0x000fe20000010215 */
[----:B------:R-:W-:Y:S01]  /*52e0*/  FMUL R15, R64, R96 ;  /* 0x00000060400f7220 */ /* 0x000fe20000400000 */
[----:B------:R-:W-:Y:S01]  /*52f0*/  ISETP.GT.AND P4, PT, R99, 0x9, PT ;  /* 0x000000096300780c */ /* 0x000fe20003f84270 */
[----:B------:R-:W-:Y:S01]  /*5300*/  @P1 STG.E desc[UR16][R90.64], R57 ;  /* 0x000000395a001986 */ /* 0x000fe2000c101910 */
[----:B------:R-:W-:Y:S01]  /*5310*/  ISETP.GT.AND P1, PT, R98, RZ, P5 ;  /* 0x000000ff6200720c */ /* 0x000fe20002f24270 */
[----:B0-----:R-:W-:-:S04]  /*5320*/  IMAD.WIDE.U32 R8, R20, 0x1c, R90 ;  /* 0x0000001c14087825 */ /* 0x001fc800078e005a */
[-C--:B------:R-:W-:Y:S01]  /*5330*/  FMUL R67, R67, R96.reuse ;  /* 0x0000006043437220 */ /* 0x080fe20000400000 */
[----:B------:R0:W-:Y:S01]  /*5340*/  @P2 STG.E desc[UR16][R88.64+0x20], R11 ;  /* 0x0000200b58002986 */ /* 0x0001e2000c101910 */
[----:B------:R-:W-:Y:S01]  /*5350*/  ISETP.GT.AND P2, PT, R98, RZ, P4 ;  /* 0x000000ff6200720c */ /* 0x000fe20002744270 */
[----:B------:R-:W-:Y:S02]  /*5360*/  IMAD.IADD R101, R101, 0x1, R9 ;  /* 0x0000000165657824 */ /* 0x000fe400078e0209 */
[-C--:B------:R-:W-:Y:S01]  /*5370*/  FMUL R9, R60, R96.reuse ;  /* 0x000000603c097220 */ /* 0x080fe20000400000 */
[----:B------:R-:W-:Y:S01]  /*5380*/  IMAD.MOV.U32 R100, RZ, RZ, R8 ;  /* 0x000000ffff647224 */ /* 0x000fe200078e0008 */
[----:B------:R1:W-:Y:S01]  /*5390*/  @P3 STG.E desc[UR16][R90.64+0x20], R59 ;  /* 0x0000203b5a003986 */ /* 0x0003e2000c101910 */
[----:B------:R-:W-:Y:S01]  /*53a0*/  ISETP.GT.AND P3, PT, R99, 0x11, PT ;  /* 0x000000116300780c */ /* 0x000fe20003f64270 */
[-C--:B------:R-:W-:Y:S01]  /*53b0*/  FMUL R19, R68, R96.reuse ;  /* 0x0000006044137220 */ /* 0x080fe20000400000 */
[-C--:B------:R-:W-:Y:S01]  /*53c0*/  FMUL R69, R69, R96.reuse ;  /* 0x0000006045457220 */ /* 0x080fe20000400000 */
[----:B------:R-:W-:Y:S01]  /*53d0*/  FMUL R71, R71, R96 ;  /* 0x0000006047477220 */ /* 0x000fe20000400000 */
[----:B------:R-:W-:Y:S01]  /*53e0*/  @P1 STG.E desc[UR16][R100.64], R9 ;  /* 0x0000000964001986 */ /* 0x000fe2000c101910 */
[----:B------:R-:W-:Y:S01]  /*53f0*/  IADD3 R102, P1, R107, R90, RZ ;  /* 0x0000005a6b667210 */ /* 0x000fe20007f3e0ff */
[-C--:B0-----:R-:W-:Y:S01]  /*5400*/  FMUL R11, R62, R96.reuse ;  /* 0x000000603e0b7220 */ /* 0x081fe20000400000 */
[-C--:B------:R-:W-:Y:S01]  /*5410*/  FMUL R21, R72, R96.reuse ;  /* 0x0000006048157220 */ /* 0x080fe20000400000 */
[-C--:B------:R-:W-:Y:S01]  /*5420*/  FMUL R73, R73, R96.reuse ;  /* 0x0000006049497220 */ /* 0x080fe20000400000 */
[-C--:B------:R-:W-:Y:S01]  /*5430*/  FMUL R75, R75, R96.reuse ;  /* 0x000000604b4b7220 */ /* 0x080fe20000400000 */
[----:B------:R-:W-:Y:S01]  /*5440*/  IMAD.X R103, R105, 0x1, R91, P1 ;  /* 0x0000000169677824 */ /* 0x000fe200008e065b */
[----:B------:R-:W-:Y:S01]  /*5450*/  ISETP.GT.AND P1, PT, R98, 0x8, P5 ;  /* 0x000000086200780c */ /* 0x000fe20002f24270 */
[-C--:B------:R-:W-:Y:S01]  /*5460*/  FMUL R57, R76, R96.reuse ;  /* 0x000000604c397220 */ /* 0x080fe20000400000 */
[-C--:B------:R-:W-:Y:S01]  /*5470*/  FMUL R77, R77, R96.reuse ;  /* 0x000000604d4d7220 */ /* 0x080fe20000400000 */
[-C--:B-1----:R-:W-:Y:S01]  /*5480*/  FMUL R59, R78, R96.reuse ;  /* 0x000000604e3b7220 */ /* 0x082fe20000400000 */
[----:B------:R0:W-:Y:S01]  /*5490*/  @P2 STG.E desc[UR16][R102.64], R61 ;  /* 0x0000003d66002986 */ /* 0x0001e2000c101910 */
[----:B------:R-:W-:Y:S01]  /*54a0*/  ISETP.GT.AND P2, PT, R98, 0x8, P4 ;  /* 0x000000086200780c */ /* 0x000fe20002744270 */
[-C--:B------:R-:W-:Y:S01]  /*54b0*/  FMUL R79, R79, R96.reuse ;  /* 0x000000604f4f7220 */ /* 0x080fe20000400000 */
[----:B------:R-:W-:Y:S01]  /*54c0*/  ISETP.GT.AND P4, PT, R99, 0x10, PT ;  /* 0x000000106300780c */ /* 0x000fe20003f84270 */
[-C--:B------:R-:W-:Y:S01]  /*54d0*/  FMUL R81, R81, R96.reuse ;  /* 0x0000006051517220 */ /* 0x080fe20000400000 */
[-C--:B------:R-:W-:Y:S01]  /*54e0*/  FMUL R83, R83, R96.reuse ;  /* 0x0000006053537220 */ /* 0x080fe20000400000 */
[-C--:B------:R-:W-:Y:S01]  /*54f0*/  FMUL R85, R85, R96.reuse ;  /* 0x0000006055557220 */ /* 0x080fe20000400000 */
[-C--:B------:R-:W-:Y:S01]  /*5500*/  FMUL R87, R87, R96.reuse ;  /* 0x0000006057577220 */ /* 0x080fe20000400000 */
[----:B------:R-:W-:Y:S01]  /*5510*/  FMUL R25, R25, R96 ;  /* 0x0000006019197220 */ /* 0x000fe20000400000 */
[----:B------:R-:W-:Y:S01]  /*5520*/  @P1 STG.E desc[UR16][R100.64+0x20], R11 ;  /* 0x0000200b64001986 */ /* 0x000fe2000c101910 */
[----:B------:R-:W-:Y:S01]  /*5530*/  IADD3 R62, P1, R107, R8, RZ ;  /* 0x000000086b3e7210 */ /* 0x000fe20007f3e0ff */
[-C--:B------:R-:W-:Y:S01]  /*5540*/  FMUL R27, R27, R96.reuse ;  /* 0x000000601b1b7220 */ /* 0x080fe20000400000 */
[-C--:B0-----:R-:W-:Y:S01]  /*5550*/  FMUL R61, R80, R96.reuse ;  /* 0x00000060503d7220 */ /* 0x081fe20000400000 */
[-C--:B------:R-:W-:Y:S01]  /*5560*/  FMUL R29, R29, R96.reuse ;  /* 0x000000601d1d7220 */ /* 0x080fe20000400000 */
[----:B------:R0:W-:Y:S01]  /*5570*/  @P2 STG.E desc[UR16][R102.64+0x20], R13 ;  /* 0x0000200d66002986 */ /* 0x0001e2000c101910 */
[----:B------:R-:W-:Y:S01]  /*5580*/  IMAD.X R63, R105, 0x1, R101, P1 ;  /* 0x00000001693f7824 */ /* 0x000fe200008e0665 */
[----:B------:R-:W-:Y:S01]  /*5590*/  ISETP.GT.AND P1, PT, R98, RZ, P4 ;  /* 0x000000ff6200720c */ /* 0x000fe20002724270 */
[-C--:B------:R-:W-:Y:S01]  /*55a0*/  FMUL R31, R31, R96.reuse ;  /* 0x000000601f1f7220 */ /* 0x080fe20000400000 */
[----:B------:R-:W-:Y:S01]  /*55b0*/  ISETP.GT.AND P2, PT, R99, 0x19, PT ;  /* 0x000000196300780c */ /* 0x000fe20003f44270 */
[-C--:B------:R-:W-:Y:S01]  /*55c0*/  FMUL R33, R33, R96.reuse ;  /* 0x0000006021217220 */ /* 0x080fe20000400000 */
[-C--:B------:R-:W-:Y:S01]  /*55d0*/  FMUL R35, R35, R96.reuse ;  /* 0x0000006023237220 */ /* 0x080fe20000400000 */
[-C--:B------:R-:W-:Y:S01]  /*55e0*/  FMUL R37, R37, R96.reuse ;  /* 0x0000006025257220 */ /* 0x080fe20000400000 */
[-C--:B------:R-:W-:Y:S01]  /*55f0*/  FMUL R39, R39, R96.reuse ;  /* 0x0000006027277220 */ /* 0x080fe20000400000 */
[-C--:B------:R-:W-:Y:S01]  /*5600*/  FMUL R41, R41, R96.reuse ;  /* 0x0000006029297220 */ /* 0x080fe20000400000 */
[-C--:B------:R-:W-:Y:S01]  /*5610*/  FMUL R43, R43, R96.reuse ;  /* 0x000000602b2b7220 */ /* 0x080fe20000400000 */
[-C--:B------:R-:W-:Y:S01]  /*5620*/  FMUL R45, R45, R96.reuse ;  /* 0x000000602d2d7220 */ /* 0x080fe20000400000 */
[-C--:B0-----:R-:W-:Y:S01]  /*5630*/  FMUL R13, R65, R96.reuse ;  /* 0x00000060410d7220 */ /* 0x081fe20000400000 */
[-C--:B------:R-:W-:Y:S01]  /*5640*/  FMUL R47, R47, R96.reuse ;  /* 0x000000602f2f7220 */ /* 0x080fe20000400000 */
[----:B------:R-:W-:Y:S01]  /*5650*/  FMUL R49, R49, R96 ;  /* 0x0000006031317220 */ /* 0x000fe20000400000 */
[----:B------:R0:W-:Y:S01]  /*5660*/  @P1 STG.E desc[UR16][R62.64], R15 ;  /* 0x0000000f3e001986 */ /* 0x0001e2000c101910 */
[----:B------:R-:W-:Y:S01]  /*5670*/  IADD3 R92, P1, R107, R102, RZ ;  /* 0x000000666b5c7210 */ /* 0x000fe20007f3e0ff */
[-C--:B------:R-:W-:Y:S01]  /*5680*/  FMUL R51, R51, R96.reuse ;  /* 0x0000006033337220 */ /* 0x080fe20000400000 */
[-C--:B------:R-:W-:Y:S01]  /*5690*/  FMUL R53, R53, R96.reuse ;  /* 0x0000006035357220 */ /* 0x080fe20000400000 */
[----:B------:R-:W-:-:S02]  /*56a0*/  FMUL R55, R55, R96 ;  /* 0x0000006037377220 */ /* 0x000fc40000400000 */
[----:B------:R-:W-:Y:S01]  /*56b0*/  IMAD.X R93, R105, 0x1, R103, P1 ;  /* 0x00000001695d7824 */ /* 0x000fe200008e0667 */
[----:B------:R-:W-:-:S05]  /*56c0*/  IADD3 R94, P1, R107, R92, RZ ;  /* 0x0000005c6b5e7210 */ /* 0x000fca0007f3e0ff */
[----:B------:R-:W-:Y:S01]  /*56d0*/  IMAD.X R95, R105, 0x1, R93, P1 ;  /* 0x00000001695f7824 */ /* 0x000fe200008e065d */
[----:B------:R-:W-:Y:S01]  /*56e0*/  IADD3 R22, P1, R92, R107, RZ ;  /* 0x0000006b5c167210 */ /* 0x000fe20007f3e0ff */
[----:B0-----:R-:W-:-:S04]  /*56f0*/  FMUL R15, R66, R96 ;  /* 0x00000060420f7220 */ /* 0x001fc80000400000 */
[----:B------:R-:W-:Y:S01]  /*5700*/  IMAD.X R23, R93, 0x1, R105, P1 ;  /* 0x000000015d177824 */ /* 0x000fe200008e0669 */
[----:B------:R-:W-:-:S05]  /*5710*/  IADD3 R10, P1, R107, R94, RZ ;  /* 0x0000005e6b0a7210 */ /* 0x000fca0007f3e0ff */
[----:B------:R-:W-:Y:S01]  /*5720*/  IMAD.X R11, R105, 0x1, R95, P1 ;  /* 0x00000001690b7824 */ /* 0x000fe200008e065f */
[----:B------:R-:W-:-:S05]  /*5730*/  IADD3 R8, P1, R22, R107, RZ ;  /* 0x0000006b16087210 */ /* 0x000fca0007f3e0ff */
[----:B------:R-:W-:Y:S01]  /*5740*/  IMAD.X R9, R23, 0x1, R105, P1 ;  /* 0x0000000117097824 */ /* 0x000fe200008e0669 */
[----:B------:R-:W-:-:S13]  /*5750*/  ISETP.GT.AND P1, PT, R98, RZ, P3 ;  /* 0x000000ff6200720c */ /* 0x000fda0001f24270 */
[----:B------:R0:W-:Y:S01]  /*5760*/  @P1 STG.E desc[UR16][R92.64], R13 ;  /* 0x0000000d5c001986 */ /* 0x0001e2000c101910 */
[----:B------:R-:W-:-:S13]  /*5770*/  ISETP.GT.AND P1, PT, R98, 0x8, P4 ;  /* 0x000000086200780c */ /* 0x000fda0002724270 */
[----:B------:R-:W-:Y:S02]  /*5780*/  @P1 IMAD.MOV.U32 R12, RZ, RZ, R62 ;  /* 0x000000ffff0c1224 */ /* 0x000fe400078e003e */
[----:B0-----:R-:W-:-:S05]  /*5790*/  @P1 IMAD.MOV.U32 R13, RZ, RZ, R63 ;  /* 0x000000ffff0d1224 */ /* 0x001fca00078e003f */
[----:B------:R0:W-:Y:S01]  /*57a0*/  @P1 STG.E desc[UR16][R12.64+0x20], R15 ;  /* 0x0000200f0c001986 */ /* 0x0001e2000c101910 */
[----:B------:R-:W-:Y:S02]  /*57b0*/  ISETP.GT.AND P1, PT, R98, 0x8, P3 ;  /* 0x000000086200780c */ /* 0x000fe40001f24270 */
[----:B------:R-:W-:Y:S01]  /*57c0*/  ISETP.GT.AND P3, PT, R99, 0x18, PT ;  /* 0x000000186300780c */ /* 0x000fe20003f64270 */
[----:B0-----:R-:W-:-:S10]  /*57d0*/  FMUL R15, R70, R96 ;  /* 0x00000060460f7220 */ /* 0x001fd40000400000 */
[----:B------:R-:W-:Y:S02]  /*57e0*/  @P1 IMAD.MOV.U32 R12, RZ, RZ, R92 ;  /* 0x000000ffff0c1224 */ /* 0x000fe400078e005c */
[----:B------:R-:W-:-:S05]  /*57f0*/  @P1 IMAD.MOV.U32 R13, RZ, RZ, R93 ;  /* 0x000000ffff0d1224 */ /* 0x000fca00078e005d */
[----:B------:R0:W-:Y:S01]  /*5800*/  @P1 STG.E desc[UR16][R12.64+0x20], R67 ;  /* 0x000020430c001986 */ /* 0x0001e2000c101910 */
[----:B------:R-:W-:-:S05]  /*5810*/  IADD3 R64, P1, R107, R62, RZ ;  /* 0x0000003e6b407210 */ /* 0x000fca0007f3e0ff */
[----:B------:R-:W-:Y:S01]  /*5820*/  IMAD.X R65, R105, 0x1, R63, P1 ;  /* 0x0000000169417824 */ /* 0x000fe200008e063f */
[----:B------:R-:W-:-:S13]  /*5830*/  ISETP.GT.AND P1, PT, R98, RZ, P3 ;  /* 0x000000ff6200720c */ /* 0x000fda0001f24270 */
[----:B------:R-:W-:Y:S01]  /*5840*/  @P1 STG.E desc[UR16][R64.64], R19 ;  /* 0x0000001340001986 */ /* 0x000fe2000c101910 */
[----:B------:R-:W-:-:S13]  /*5850*/  ISETP.GT.AND P1, PT, R98, RZ, P2 ;  /* 0x000000ff6200720c */ /* 0x000fda0001724270 */
[----:B------:R1:W-:Y:S01]  /*5860*/  @P1 STG.E desc[UR16][R94.64], R69 ;  /* 0x000000455e001986 */ /* 0x0003e2000c101910 */
[----:B------:R-:W-:-:S05]  /*5870*/  IADD3 R66, P1, R62, R107, RZ ;  /* 0x0000006b3e427210 */ /* 0x000fca0007f3e0ff */
[----:B0-----:R-:W-:Y:S01]  /*5880*/  IMAD.X R67, R63, 0x1, R105, P1 ;  /* 0x000000013f437824 */ /* 0x001fe200008e0669 */
[----:B------:R-:W-:-:S05]  /*5890*/  IADD3 R16, P1, R107, R10, RZ ;  /* 0x0000000a6b107210 */ /* 0x000fca0007f3e0ff */
[----:B------:R-:W-:Y:S01]  /*58a0*/  IMAD.X R17, R105, 0x1, R11, P1 ;  /* 0x0000000169117824 */ /* 0x000fe200008e060b */
[----:B------:R-:W-:-:S05]  /*58b0*/  IADD3 R12, P1, R8, R107, RZ ;  /* 0x0000006b080c7210 */ /* 0x000fca0007f3e0ff */
[----:B------:R-:W-:Y:S01]  /*58c0*/  IMAD.X R13, R9, 0x1, R105, P1 ;  /* 0x00000001090d7824 */ /* 0x000fe200008e0669 */
[----:B------:R-:W-:Y:S02]  /*58d0*/  ISETP.GT.AND P1, PT, R98, 0x8, P3 ;  /* 0x000000086200780c */ /* 0x000fe40001f24270 */
[----:B------:R-:W-:-:S11]  /*58e0*/  ISETP.GT.AND P3, PT, R99, 0x20, PT ;  /* 0x000000206300780c */ /* 0x000fd60003f64270 */
[----:B------:R-:W-:Y:S01]  /*58f0*/  @P1 STG.E desc[UR16][R66.64+0x20], R15 ;  /* 0x0000200f42001986 */ /* 0x000fe2000c101910 */
[----:B------:R-:W-:Y:S02]  /*5900*/  ISETP.GT.AND P1, PT, R98, 0x8, P2 ;  /* 0x000000086200780c */ /* 0x000fe40001724270 */
[----:B------:R-:W-:-:S11]  /*5910*/  ISETP.GT.AND P2, PT, R99, 0x21, PT ;  /* 0x000000216300780c */ /* 0x000fd60003f44270 */
[----:B------:R-:W-:Y:S01]  /*5920*/  @P1 STG.E desc[UR16][R22.64+0x20], R71 ;  /* 0x0000204716001986 */ /* 0x000fe2000c101910 */
[----:B------:R-:W-:-:S05]  /*5930*/  IADD3 R68, P1, R107, R64, RZ ;  /* 0x000000406b447210 */ /* 0x000fca0007f3e0ff */
[----:B-1----:R-:W-:Y:S01]  /*5940*/  IMAD.X R69, R105, 0x1, R65, P1 ;  /* 0x0000000169457824 */ /* 0x002fe200008e0641 */
[----:B------:R-:W-:-:S13]  /*5950*/  ISETP.GT.AND P1, PT, R98, RZ, P3 ;  /* 0x000000ff6200720c */ /* 0x000fda0001f24270 */
[----:B------:R0:W-:Y:S01]  /*5960*/  @P1 STG.E desc[UR16][R68.64], R21 ;  /* 0x0000001544001986 */ /* 0x0001e2000c101910 */
[----:B------:R-:W-:Y:S01]  /*5970*/  ISETP.GT.AND P1, PT, R98, RZ, P2 ;  /* 0x000000ff6200720c */ /* 0x000fe20001724270 */
[----:B0-----:R-:W-:-:S12]  /*5980*/  FMUL R21, R74, R96 ;  /* 0x000000604a157220 */ /* 0x001fd80000400000 */
[----:B------:R0:W-:Y:S01]  /*5990*/  @P1 STG.E desc[UR16][R10.64], R73 ;  /* 0x000000490a001986 */ /* 0x0001e2000c101910 */
[----:B------:R-:W-:-:S05]  /*59a0*/  IADD3 R70, P1, R66, R107, RZ ;  /* 0x0000006b42467210 */ /* 0x000fca0007f3e0ff */
[----:B------:R-:W-:Y:S01]  /*59b0*/  IMAD.X R71, R67, 0x1, R105, P1 ;  /* 0x0000000143477824 */ /* 0x000fe200008e0669 */
[----:B------:R-:W-:-:S05]  /*59c0*/  IADD3 R18, P1, R107, R16, RZ ;  /* 0x000000106b127210 */ /* 0x000fca0007f3e0ff */
[----:B------:R-:W-:Y:S01]  /*59d0*/  IMAD.X R19, R105, 0x1, R17, P1 ;  /* 0x0000000169137824 */ /* 0x000fe200008e0611 */
[----:B------:R-:W-:-:S05]  /*59e0*/  IADD3 R14, P1, R12, R107, RZ ;  /* 0x0000006b0c0e7210 */ /* 0x000fca0007f3e0ff */
[----:B------:R-:W-:Y:S01]  /*59f0*/  IMAD.X R15, R13, 0x1, R105, P1 ;  /* 0x000000010d0f7824 */ /* 0x000fe200008e0669 */
[----:B------:R-:W-:-:S13]  /*5a00*/  ISETP.GT.AND P1, PT, R98, 0x8, P3 ;  /* 0x000000086200780c */ /* 0x000fda0001f24270 */
[----:B------:R-:W-:Y:S01]  /*5a10*/  @P1 STG.E desc[UR16][R70.64+0x20], R21 ;  /* 0x0000201546001986 */ /* 0x000fe2000c101910 */
[----:B------:R-:W-:-:S13]  /*5a20*/  ISETP.GT.AND P1, PT, R98, 0x8, P2 ;  /* 0x000000086200780c */ /* 0x000fda0001724270 */
[----:B------:R1:W-:Y:S01]  /*5a30*/  @P1 STG.E desc[UR16][R8.64+0x20], R75 ;  /* 0x0000204b08001986 */ /* 0x0003e2000c101910 */
[----:B------:R-:W-:-:S05]  /*5a40*/  IADD3 R72, P1, R107, R68, RZ ;  /* 0x000000446b487210 */ /* 0x000fca0007f3e0ff */
[----:B0-----:R-:W-:Y:S01]  /*5a50*/  IMAD.X R73, R105, 0x1, R69, P1 ;  /* 0x0000000169497824 */ /* 0x001fe200008e0645 */
[----:B------:R-:W-:-:S04]  /*5a60*/  ISETP.GT.AND P1, PT, R99, 0x28, PT ;  /* 0x000000286300780c */ /* 0x000fc80003f24270 */
[----:B------:R-:W-:Y:S02]  /*5a70*/  ISETP.GT.AND P2, PT, R98, RZ, P1 ;  /* 0x000000ff6200720c */ /* 0x000fe40000f44270 */
[----:B------:R-:W-:-:S11]  /*5a80*/  P2R R104, PR, RZ, 0x2 ;  /* 0x00000002ff687803 */ /* 0x000fd60000000000 */
[----:B------:R-:W-:Y:S01]  /*5a90*/  @P2 STG.E desc[UR16][R72.64], R57 ;  /* 0x0000003948002986 */ /* 0x000fe2000c101910 */
[----:B------:R-:W-:-:S04]  /*5aa0*/  ISETP.GT.AND P2, PT, R99, 0x29, PT ;  /* 0x000000296300780c */ /* 0x000fc80003f44270 */
[----:B------:R-:W-:Y:S02]  /*5ab0*/  ISETP.GT.AND P3, PT, R98, RZ, P2 ;  /* 0x000000ff6200720c */ /* 0x000fe40001764270 */
[----:B------:R-:W-:-:S11]  /*5ac0*/  P2R R6, PR, RZ, 0x4 ;  /* 0x00000004ff067803 */ /* 0x000fd60000000000 */
[----:B------:R0:W-:Y:S01]  /*5ad0*/  @P3 STG.E desc[UR16][R16.64], R77 ;  /* 0x0000004d10003986 */ /* 0x0001e2000c101910 */
[----:B------:R-:W-:-:S05]  /*5ae0*/  IADD3 R74, P3, R70, R107, RZ ;  /* 0x0000006b464a7210 */ /* 0x000fca0007f7e0ff */
[----:B-1----:R-:W-:Y:S01]  /*5af0*/  IMAD.X R75, R71, 0x1, R105, P3 ;  /* 0x00000001474b7824 */ /* 0x002fe200018e0669 */
[----:B------:R-:W-:-:S05]  /*5b00*/  IADD3 R20, P3, R107, R18, RZ ;  /* 0x000000126b147210 */ /* 0x000fca0007f7e0ff */
[----:B------:R-:W-:Y:S01]  /*5b10*/  IMAD.X R21, R105, 0x1, R19, P3 ;  /* 0x0000000169157824 */ /* 0x000fe200018e0613 */
[----:B------:R-:W-:-:S13]  /*5b20*/  ISETP.GT.AND P3, PT, R98, 0x8, P1 ;  /* 0x000000086200780c */ /* 0x000fda0000f64270 */
[----:B------:R-:W-:Y:S01]  /*5b30*/  @P3 STG.E desc[UR16][R74.64+0x20], R59 ;  /* 0x0000203b4a003986 */ /* 0x000fe2000c101910 */
[C---:B------:R-:W-:Y:S02]  /*5b40*/  ISETP.GT.AND P3, PT, R98.reuse, 0x8, P2 ;  /* 0x000000086200780c */ /* 0x040fe40001764270 */
[C---:B------:R-:W-:Y:S02]  /*5b50*/  ISETP.GT.AND P2, PT, R98.reuse, 0x80, P0 ;  /* 0x000000806200780c */ /* 0x040fe40000744270 */
[----:B------:R-:W-:-:S09]  /*5b60*/  ISETP.GT.AND P0, PT, R98, 0x88, P0 ;  /* 0x000000886200780c */ /* 0x000fd20000704270 */
[----:B------:R1:W-:Y:S01]  /*5b70*/  @P3 STG.E desc[UR16][R12.64+0x20], R79 ;  /* 0x0000204f0c003986 */ /* 0x0003e2000c101910 */
[----:B------:R-:W-:-:S05]  /*5b80*/  IADD3 R76, P3, R107, R72, RZ ;  /* 0x000000486b4c7210 */ /* 0x000fca0007f7e0ff */
[----:B0-----:R-:W-:Y:S01]  /*5b90*/  IMAD.X R77, R105, 0x1, R73, P3 ;  /* 0x00000001694d7824 */ /* 0x001fe200018e0649 */
[----:B------:R-:W-:-:S04]  /*5ba0*/  ISETP.GT.AND P3, PT, R99, 0x30, PT ;  /* 0x000000306300780c */ /* 0x000fc80003f64270 */
[----:B------:R-:W-:Y:S01]  /*5bb0*/  ISETP.GT.AND P4, PT, R98, RZ, P3 ;  /* 0x000000ff6200720c */ /* 0x000fe20001f84270 */
[----:B-1----:R-:W-:-:S12]  /*5bc0*/  FMUL R79, R82, R96 ;  /* 0x00000060524f7220 */ /* 0x002fd80000400000 */
[----:B------:R-:W-:Y:S01]  /*5bd0*/  @P4 STG.E desc[UR16][R76.64], R61 ;  /* 0x0000003d4c004986 */ /* 0x000fe2000c101910 */
[----:B------:R-:W-:-:S04]  /*5be0*/  ISETP.GT.AND P4, PT, R99, 0x31, PT ;  /* 0x000000316300780c */ /* 0x000fc80003f84270 */
[----:B------:R-:W-:-:S13]  /*5bf0*/  ISETP.GT.AND P5, PT, R98, RZ, P4 ;  /* 0x000000ff6200720c */ /* 0x000fda00027a4270 */
[----:B------:R0:W-:Y:S01]  /*5c00*/  @P5 STG.E desc[UR16][R18.64], R81 ;  /* 0x0000005112005986 */ /* 0x0001e2000c101910 */
[----:B------:R-:W-:-:S05]  /*5c10*/  IADD3 R58, P5, R74, R107, RZ ;  /* 0x0000006b4a3a7210 */ /* 0x000fca0007fbe0ff */
[----:B------:R-:W-:Y:S01]  /*5c20*/  IMAD.X R59, R75, 0x1, R105, P5 ;  /* 0x000000014b3b7824 */ /* 0x000fe200028e0669 */
[----:B------:R-:W-:Y:S01]  /*5c30*/  ISETP.GT.AND P5, PT, R98, 0x8, P3 ;  /* 0x000000086200780c */ /* 0x000fe20001fa4270 */
[----:B0-----:R-:W-:-:S12]  /*5c40*/  FMUL R81, R84, R96 ;  /* 0x0000006054517220 */ /* 0x001fd80000400000 */
[----:B------:R-:W-:Y:S01]  /*5c50*/  @P5 STG.E desc[UR16][R58.64+0x20], R79 ;  /* 0x0000204f3a005986 */ /* 0x000fe2000c101910 */
[----:B------:R-:W-:-:S05]  /*5c60*/  IADD3 R56, P5, R107, R76, RZ ;  /* 0x0000004c6b387210 */ /* 0x000fca0007fbe0ff */
[----:B------:R-:W-:Y:S01]  /*5c70*/  IMAD.X R57, R105, 0x1, R77, P5 ;  /* 0x0000000169397824 */ /* 0x000fe200028e064d */
[----:B------:R-:W-:-:S13]  /*5c80*/  ISETP.GT.AND P5, PT, R98, 0x8, P4 ;  /* 0x000000086200780c */ /* 0x000fda00027a4270 */
[----:B------:R0:W-:Y:S01]  /*5c90*/  @P5 STG.E desc[UR16][R14.64+0x20], R83 ;  /* 0x000020530e005986 */ /* 0x0001e2000c101910 */
[----:B------:R-:W-:-:S05]  /*5ca0*/  IADD3 R60, P5, R14, R107, RZ ;  /* 0x0000006b0e3c7210 */ /* 0x000fca0007fbe0ff */
[----:B------:R-:W-:Y:S01]  /*5cb0*/  IMAD.X R61, R15, 0x1, R105, P5 ;  /* 0x000000010f3d7824 */ /* 0x000fe200028e0669 */
[----:B------:R-:W-:-:S04]  /*5cc0*/  ISETP.GT.AND P5, PT, R99, 0x38, PT ;  /* 0x000000386300780c */ /* 0x000fc80003fa4270 */
[----:B------:R-:W-:Y:S01]  /*5cd0*/  ISETP.GT.AND P6, PT, R98, RZ, P5 ;  /* 0x000000ff6200720c */ /* 0x000fe20002fc4270 */
[----:B0-----:R-:W-:-:S12]  /*5ce0*/  FMUL R83, R86, R96 ;  /* 0x0000006056537220 */ /* 0x001fd80000400000 */
[----:B------:R0:W-:Y:S01]  /*5cf0*/  @P6 STG.E desc[UR16][R56.64], R81 ;  /* 0x0000005138006986 */ /* 0x0001e2000c101910 */
[----:B------:R-:W-:-:S05]  /*5d00*/  IADD3 R78, P6, R58, R107, RZ ;  /* 0x0000006b3a4e7210 */ /* 0x000fca0007fde0ff */
[----:B------:R-:W-:Y:S01]  /*5d10*/  IMAD.X R79, R59, 0x1, R105, P6 ;  /* 0x000000013b4f7824 */ /* 0x000fe200030e0669 */
[----:B------:R-:W-:-:S04]  /*5d20*/  ISETP.GT.AND P6, PT, R99, 0x39, PT ;  /* 0x000000396300780c */ /* 0x000fc80003fc4270 */
[----:B------:R-:W-:Y:S01]  /*5d30*/  ISETP.GT.AND P1, PT, R98, RZ, P6 ;  /* 0x000000ff6200720c */ /* 0x000fe20003724270 */
[----:B0-----:R-:W-:-:S12]  /*5d40*/  FMUL R81, R24, R96 ;  /* 0x0000006018517220 */ /* 0x001fd80000400000 */
[----:B------:R0:W-:Y:S01]  /*5d50*/  @P1 STG.E desc[UR16][R20.64], R85 ;  /* 0x0000005514001986 */ /* 0x0001e2000c101910 */
[----:B------:R-:W-:Y:S01]  /*5d60*/  ISETP.GT.AND P1, PT, R98, 0x8, P5 ;  /* 0x000000086200780c */ /* 0x000fe20002f24270 */
[----:B0-----:R-:W-:-:S12]  /*5d70*/  FMUL R85, R28, R96 ;  /* 0x000000601c557220 */ /* 0x001fd80000400000 */
[----:B------:R0:W-:Y:S01]  /*5d80*/  @P1 STG.E desc[UR16][R78.64+0x20], R83 ;  /* 0x000020534e001986 */ /* 0x0001e2000c101910 */
[----:B------:R-:W-:Y:S01]  /*5d90*/  ISETP.GT.AND P1, PT, R98, 0x8, P6 ;  /* 0x000000086200780c */ /* 0x000fe20003724270 */
[----:B0-----:R-:W-:-:S12]  /*5da0*/  FMUL R83, R26, R96 ;  /* 0x000000601a537220 */ /* 0x001fd80000400000 */
[----:B------:R-:W-:Y:S01]  /*5db0*/  @P1 STG.E desc[UR16][R60.64+0x20], R87 ;  /* 0x000020573c001986 */ /* 0x000fe2000c101910 */
[----:B------:R-:W-:-:S03]  /*5dc0*/  ISETP.GT.AND P1, PT, R99, 0x1, PT ;  /* 0x000000016300780c */ /* 0x000fc60003f24270 */
[----:B------:R-:W-:Y:S01]  /*5dd0*/  @P2 STG.E desc[UR16][R88.64+0x200], R81 ;  /* 0x0002005158002986 */ /* 0x000fe2000c101910 */
[----:B------:R-:W-:Y:S02]  /*5de0*/  ISETP.GT.AND P1, PT, R98, 0x80, P1 ;  /* 0x000000806200780c */ /* 0x000fe40000f24270 */
[----:B------:R-:W-:-:S11]  /*5df0*/  ISETP.NE.AND P2, PT, R6, RZ, PT ;  /* 0x000000ff0600720c */ /* 0x000fd60003f45270 */
[----:B------:R0:W-:Y:S01]  /*5e00*/  @P1 STG.E desc[UR16][R90.64+0x200], R25 ;  /* 0x000200195a001986 */ /* 0x0001e2000c101910 */
[----:B------:R-:W-:-:S03]  /*5e10*/  ISETP.NE.AND P1, PT, R104, RZ, PT ;  /* 0x000000ff6800720c */ /* 0x000fc60003f25270 */
[----:B------:R-:W-:Y:S01]  /*5e20*/  @P0 STG.E desc[UR16][R88.64+0x220], R83 ;  /* 0x0002205358000986 */ /* 0x000fe2000c101910 */
[----:B------:R-:W-:-:S04]  /*5e30*/  ISETP.GT.AND P0, PT, R99, 0x1, PT ;  /* 0x000000016300780c */ /* 0x000fc80003f04270 */
[----:B------:R-:W-:Y:S01]  /*5e40*/  ISETP.GT.AND P0, PT, R98, 0x88, P0 ;  /* 0x000000886200780c */ /* 0x000fe20000704270 */
[----:B0-----:R-:W-:-:S12]  /*5e50*/  FMUL R25, R30, R96 ;  /* 0x000000601e197220 */ /* 0x001fd80000400000 */
[----:B------:R0:W-:Y:S01]  /*5e60*/  @P0 STG.E desc[UR16][R90.64+0x220], R27 ;  /* 0x0002201b5a000986 */ /* 0x0001e2000c101910 */
[----:B------:R-:W-:-:S04]  /*5e70*/  ISETP.GT.AND P0, PT, R99, 0x8, PT ;  /* 0x000000086300780c */ /* 0x000fc80003f04270 */
[----:B------:R-:W-:Y:S01]  /*5e80*/  ISETP.GT.AND P0, PT, R98, 0x80, P0 ;  /* 0x000000806200780c */ /* 0x000fe20000704270 */
[----:B0-----:R-:W-:-:S12]  /*5e90*/  FMUL R27, R32, R96 ;  /* 0x00000060201b7220 */ /* 0x001fd80000400000 */
[----:B------:R-:W-:Y:S01]  /*5ea0*/  @P0 STG.E desc[UR16][R100.64+0x200], R85 ;  /* 0x0002005564000986 */ /* 0x000fe2000c101910 */
[----:B------:R-:W-:-:S04]  /*5eb0*/  ISETP.GT.AND P0, PT, R99, 0x9, PT ;  /* 0x000000096300780c */ /* 0x000fc80003f04270 */
[----:B------:R-:W-:-:S13]  /*5ec0*/  ISETP.GT.AND P0, PT, R98, 0x80, P0 ;  /* 0x000000806200780c */ /* 0x000fda0000704270 */
[----:B------:R0:W-:Y:S01]  /*5ed0*/  @P0 STG.E desc[UR16][R102.64+0x200], R29 ;  /* 0x0002001d66000986 */ /* 0x0001e2000c101910 */
[----:B------:R-:W-:-:S04]  /*5ee0*/  ISETP.GT.AND P0, PT, R99, 0x8, PT ;  /* 0x000000086300780c */ /* 0x000fc80003f04270 */
[----:B------:R-:W-:Y:S01]  /*5ef0*/  ISETP.GT.AND P0, PT, R98, 0x88, P0 ;  /* 0x000000886200780c */ /* 0x000fe20000704270 */
[----:B0-----:R-:W-:-:S12]  /*5f00*/  FMUL R29, R34, R96 ;  /* 0x00000060221d7220 */ /* 0x001fd80000400000 */
[----:B------:R0:W-:Y:S01]  /*5f10*/  @P0 STG.E desc[UR16][R100.64+0x220], R25 ;  /* 0x0002201964000986 */ /* 0x0001e2000c101910 */
[----:B------:R-:W-:-:S04]  /*5f20*/  ISETP.GT.AND P0, PT, R99, 0x9, PT ;  /* 0x000000096300780c */ /* 0x000fc80003f04270 */
[----:B------:R-:W-:-:S13]  /*5f30*/  ISETP.GT.AND P0, PT, R98, 0x88, P0 ;  /* 0x000000886200780c */ /* 0x000fda0000704270 */
[----:B------:R-:W-:Y:S01]  /*5f40*/  @P0 STG.E desc[UR16][R102.64+0x220], R31 ;  /* 0x0002201f66000986 */ /* 0x000fe2000c101910 */
[----:B------:R-:W-:-:S04]  /*5f50*/  ISETP.GT.AND P0, PT, R99, 0x10, PT ;  /* 0x000000106300780c */ /* 0x000fc80003f04270 */
[----:B------:R-:W-:-:S13]  /*5f60*/  ISETP.GT.AND P0, PT, R98, 0x80, P0 ;  /* 0x000000806200780c */ /* 0x000fda0000704270 */
[----:B------:R-:W-:Y:S02]  /*5f70*/  @P0 IMAD.MOV.U32 R24, RZ, RZ, R62 ;  /* 0x000000ffff180224 */ /* 0x000fe400078e003e */
[----:B0-----:R-:W-:-:S05]  /*5f80*/  @P0 IMAD.MOV.U32 R25, RZ, RZ, R63 ;  /* 0x000000ffff190224 */ /* 0x001fca00078e003f */
[----:B------:R0:W-:Y:S01]  /*5f90*/  @P0 STG.E desc[UR16][R24.64+0x200], R27 ;  /* 0x0002001b18000986 */ /* 0x0001e2000c101910 */
[----:B------:R-:W-:-:S04]  /*5fa0*/  ISETP.GT.AND P0, PT, R99, 0x11, PT ;  /* 0x000000116300780c */ /* 0x000fc80003f04270 */
[----:B------:R-:W-:Y:S01]  /*5fb0*/  ISETP.GT.AND P0, PT, R98, 0x80, P0 ;  /* 0x000000806200780c */ /* 0x000fe20000704270 */
[----:B0-----:R-:W-:-:S12]  /*5fc0*/  FMUL R27, R36, R96 ;  /* 0x00000060241b7220 */ /* 0x001fd80000400000 */
[----:B------:R-:W-:Y:S02]  /*5fd0*/  @P0 IMAD.MOV.U32 R24, RZ, RZ, R92 ;  /* 0x000000ffff180224 */ /* 0x000fe400078e005c */
[----:B------:R-:W-:-:S05]  /*5fe0*/  @P0 IMAD.MOV.U32 R25, RZ, RZ, R93 ;  /* 0x000000ffff190224 */ /* 0x000fca00078e005d */
[----:B------:R0:W-:Y:S01]  /*5ff0*/  @P0 STG.E desc[UR16][R24.64+0x200], R33 ;  /* 0x0002002118000986 */ /* 0x0001e2000c101910 */
[----:B------:R-:W-:-:S04]  /*6000*/  ISETP.GT.AND P0, PT, R99, 0x10, PT ;  /* 0x000000106300780c */ /* 0x000fc80003f04270 */
[----:B------:R-:W-:Y:S01]  /*6010*/  ISETP.GT.AND P0, PT, R98, 0x88, P0 ;  /* 0x000000886200780c */ /* 0x000fe20000704270 */
[----:B0-----:R-:W-:-:S12]  /*6020*/  FMUL R25, R38, R96 ;  /* 0x0000006026197220 */ /* 0x001fd80000400000 */
[----:B------:R-:W-:Y:S01]  /*6030*/  @P0 STG.E desc[UR16][R62.64+0x220], R29 ;  /* 0x0002201d3e000986 */ /* 0x000fe2000c101910 */
[----:B------:R-:W-:-:S04]  /*6040*/  ISETP.GT.AND P0, PT, R99, 0x11, PT ;  /* 0x000000116300780c */ /* 0x000fc80003f04270 */
[----:B------:R-:W-:-:S13]  /*6050*/  ISETP.GT.AND P0, PT, R98, 0x88, P0 ;  /* 0x000000886200780c */ /* 0x000fda0000704270 */
[----:B------:R-:W-:Y:S01]  /*6060*/  @P0 STG.E desc[UR16][R92.64+0x220], R35 ;  /* 0x000220235c000986 */ /* 0x000fe2000c101910 */
[----:B------:R-:W-:-:S04]  /*6070*/  ISETP.GT.AND P0, PT, R99, 0x18, PT ;  /* 0x000000186300780c */ /* 0x000fc80003f04270 */
[----:B------:R-:W-:-:S13]  /*6080*/  ISETP.GT.AND P0, PT, R98, 0x80, P0 ;  /* 0x000000806200780c */ /* 0x000fda0000704270 */
        /* <DEDUP_REMOVED lines=26> */
[C---:B------:R-:W-:Y:S02]  /*6230*/  ISETP.GT.AND P0, PT, R98.reuse, 0x80, P1 ;  /* 0x000000806200780c */ /* 0x040fe40000f04270 */
[----:B------:R-:W-:Y:S01]  /*6240*/  ISETP.GT.AND P1, PT, R98, 0x88, P1 ;  /* 0x000000886200780c */ /* 0x000fe20000f24270 */
[----:B0-----:R-:W-:-:S10]  /*6250*/  FMUL R9, R46, R96 ;  /* 0x000000602e097220 */ /* 0x001fd40000400000 */
[----:B------:R-:W-:Y:S01]  /*6260*/  @P0 STG.E desc[UR16][R72.64+0x200], R23 ;  /* 0x0002001748000986 */ /* 0x000fe2000c101910 */
[C---:B------:R-:W-:Y:S02]  /*6270*/  ISETP.GT.AND P0, PT, R98.reuse, 0x80, P2 ;  /* 0x000000806200780c */ /* 0x040fe40001704270 */
[----:B------:R-:W-:-:S11]  /*6280*/  ISETP.GT.AND P2, PT, R98, 0x88, P2 ;  /* 0x000000886200780c */ /* 0x000fd60001744270 */
[----:B------:R-:W-:Y:S01]  /*6290*/  @P0 STG.E desc[UR16][R16.64+0x200], R45 ;  /* 0x0002002d10000986 */ /* 0x000fe2000c101910 */
[C---:B------:R-:W-:Y:S02]  /*62a0*/  ISETP.GT.AND P0, PT, R98.reuse, 0x80, P3 ;  /* 0x000000806200780c */ /* 0x040fe40001f04270 */
[C---:B------:R-:W-:Y:S01]  /*62b0*/  ISETP.GT.AND P3, PT, R98.reuse, 0x88, P3 ;  /* 0x000000886200780c */ /* 0x040fe20001f64270 */
[----:B------:R0:W-:Y:S01]  /*62c0*/  @P1 STG.E desc[UR16][R74.64+0x220], R9 ;  /* 0x000220094a001986 */ /* 0x0001e2000c101910 */
[C---:B------:R-:W-:Y:S02]  /*62d0*/  ISETP.GT.AND P1, PT, R98.reuse, 0x80, P4 ;  /* 0x000000806200780c */ /* 0x040fe40002724270 */
[C---:B------:R-:W-:Y:S01]  /*62e0*/  ISETP.GT.AND P4, PT, R98.reuse, 0x88, P4 ;  /* 0x000000886200780c */ /* 0x040fe20002784270 */
[----:B------:R1:W-:Y:S06]  /*62f0*/  @P2 STG.E desc[UR16][R12.64+0x220], R47 ;  /* 0x0002202f0c002986 */ /* 0x0003ec000c101910 */
[----:B------:R2:W-:Y:S01]  /*6300*/  @P0 STG.E desc[UR16][R76.64+0x200], R11 ;  /* 0x0002000b4c000986 */ /* 0x0005e2000c101910 */
[----:B------:R-:W-:Y:S01]  /*6310*/  ISETP.GT.AND P0, PT, R98, 0x80, P6 ;  /* 0x000000806200780c */ /* 0x000fe20003704270 */
[-C--:B0-----:R-:W-:Y:S01]  /*6320*/  FMUL R9, R50, R96.reuse ;  /* 0x0000006032097220 */ /* 0x081fe20000400000 */
[C---:B------:R-:W-:Y:S01]  /*6330*/  ISETP.GT.AND P6, PT, R98.reuse, 0x88, P6 ;  /* 0x000000886200780c */ /* 0x040fe200037c4270 */
[----:B------:R0:W-:Y:S01]  /*6340*/  @P1 STG.E desc[UR16][R18.64+0x200], R49 ;  /* 0x0002003112001986 */ /* 0x0001e2000c101910 */
[----:B------:R-:W-:Y:S01]  /*6350*/  ISETP.GT.AND P1, PT, R98, 0x80, P5 ;  /* 0x000000806200780c */ /* 0x000fe20002f24270 */
[-C--:B-1----:R-:W-:Y:S01]  /*6360*/  FMUL R13, R54, R96.reuse ;  /* 0x00000060360d7220 */ /* 0x082fe20000400000 */
[----:B------:R-:W-:Y:S01]  /*6370*/  ISETP.GT.AND P5, PT, R98, 0x88, P5 ;  /* 0x000000886200780c */ /* 0x000fe20002fa4270 */
[----:B------:R0:W-:Y:S01]  /*6380*/  @P3 STG.E desc[UR16][R58.64+0x220], R9 ;  /* 0x000220093a003986 */ /* 0x0001e2000c101910 */
[----:B--2---:R-:W-:-:S03]  /*6390*/  FMUL R11, R52, R96 ;  /* 0x00000060340b7220 */ /* 0x004fc60000400000 */
[----:B------:R0:W-:Y:S06]  /*63a0*/  @P4 STG.E desc[UR16][R14.64+0x220], R51 ;  /* 0x000220330e004986 */ /* 0x0001ec000c101910 */
[----:B------:R0:W-:Y:S04]  /*63b0*/  @P1 STG.E desc[UR16][R56.64+0x200], R11 ;  /* 0x0002000b38001986 */ /* 0x0001e8000c101910 */
[----:B------:R0:W-:Y:S04]  /*63c0*/  @P0 STG.E desc[UR16][R20.64+0x200], R53 ;  /* 0x0002003514000986 */ /* 0x0001e8000c101910 */
[----:B------:R0:W-:Y:S04]  /*63d0*/  @P5 STG.E desc[UR16][R78.64+0x220], R13 ;  /* 0x0002200d4e005986 */ /* 0x0001e8000c101910 */
[----:B------:R0:W-:Y:S02]  /*63e0*/  @P6 STG.E desc[UR16][R60.64+0x220], R55 ;  /* 0x000220373c006986 */ /* 0x0001e4000c101910 */
.L_x_145:
[----:B------:R-:W-:Y:S05]  /*63f0*/  BSYNC B0 ;  /* 0x0000000000007941 */ /* 0x000fea0003800000 */
.L_x_21:
[----:B------:R-:W-:Y:S01]  /*6400*/  ULDC UR8, c[0x0][0xc] ;  /* 0x0000030000087ab9 */ /* 0x000fe20000000800 */
[----:B------:R-:W-:Y:S01]  /*6410*/  ULDC UR9, c[0x0][0x10] ;  /* 0x0000040000097ab9 */ /* 0x000fe20000000800 */
[----:B0-----:R-:W0:Y:S01]  /*6420*/  LDC R9, c[0x0][0x14] ;  /* 0x00000500ff097b82 */ /* 0x001e220000000800 */
[----:B------:R-:W-:Y:S01]  /*6430*/  UIMAD.WIDE.U32 UR8, UR8, UR9, URZ ;  /* 0x00000009080872a5 */ /* 0x000fe2000f8e003f */
[----:B------:R-:W-:Y:S01]  /*6440*/  PRMT R8, RZ, 0x7610, R8 ;  /* 0x00007610ff087816 */ /* 0x000fe20000000008 */
[----:B------:R-:W-:Y:S02]  /*6450*/  IMAD.MOV.U32 R12, RZ, RZ, -0x1 ;  /* 0xffffffffff0c7424 */ /* 0x000fe400078e00ff */
[----:B------:R-:W-:Y:S02]  /*6460*/  IMAD.MOV.U32 R13, RZ, RZ, -0x1 ;  /* 0xffffffffff0d7424 */ /* 0x000fe400078e00ff */
[----:B------:R-:W-:Y:S02]  /*6470*/  IMAD.MOV.U32 R6, RZ, RZ, -0x1 ;  /* 0xffffffffff067424 */ /* 0x000fe400078e00ff */
[----:B0-----:R-:W-:-:S04]  /*6480*/  IMAD.WIDE.U32 R2, R9, UR8, R2 ;  /* 0x0000000809027c25 */ /* 0x001fc8000f8e0002 */
[----:B------:R-:W-:Y:S01]  /*6490*/  IMAD R9, R9, UR9, RZ ;  /* 0x0000000909097c24 */ /* 0x000fe2000f8e02ff */
[----:B------:R-:W-:Y:S02]  /*64a0*/  ULDC.64 UR8, c[0x0][0x750] ;  /* 0x0001d40000087ab9 */ /* 0x000fe40000000a00 */
[----:B------:R-:W-:Y:S01]  /*64b0*/  ISETP.GE.U32.AND P0, PT, R2, UR8, PT ;  /* 0x0000000802007c0c */ /* 0x000fe2000bf06070 */
[----:B------:R-:W-:-:S05]  /*64c0*/  IMAD.IADD R3, R3, 0x1, R9 ;  /* 0x0000000103037824 */ /* 0x000fca00078e0209 */
[----:B------:R-:W-:-:S13]  /*64d0*/  ISETP.GE.U32.AND.EX P0, PT, R3, UR9, PT, P0 ;  /* 0x0000000903007c0c */ /* 0x000fda000bf06100 */
[----:B------:R-:W-:Y:S05]  /*64e0*/  @P0 BRA `(.L_x_146) ;  /* 0x0000000400640947 */ /* 0x000fea0003800000 */
[----:B--23--:R-:W0:Y:S01]  /*64f0*/  S2R R16, SR_CTAID.X ;  /* 0x0000000000107919 */ /* 0x00ce220000002500 */
[----:B------:R-:W2:Y:S01]  /*6500*/  LDC.64 R14, c[0x0][0x728] ;  /* 0x0001ca00ff0e7b82 */ /* 0x000ea20000000a00 */
[----:B------:R-:W-:Y:S01]  /*6510*/  ULDC UR7, c[0x0][0x150] ;  /* 0x0000540000077ab9 */ /* 0x000fe20000000800 */
[----:B------:R-:W-:Y:S01]  /*6520*/  IMAD.MOV.U32 R12, RZ, RZ, R2 ;  /* 0x000000ffff0c7224 */ /* 0x000fe200078e0002 */
[----:B------:R-:W3:Y:S01]  /*6530*/  S2R R22, SR_CTAID.Y ;  /* 0x0000000000167919 */ /* 0x000ee20000002600 */
[----:B------:R-:W-:-:S04]  /*6540*/  IMAD.MOV.U32 R13, RZ, RZ, R3 ;  /* 0x000000ffff0d7224 */ /* 0x000fc800078e0003 */
[----:B------:R-:W1:Y:S08]  /*6550*/  LDC R21, c[0x0][0x144] ;  /* 0x00005100ff157b82 */ /* 0x000e700000000800 */
[----:B------:R-:W1:Y:S08]  /*6560*/  LDC R6, c[0x0][0x730] ;  /* 0x0001cc00ff067b82 */ /* 0x000e700000000800 */
[----:B------:R-:W1:Y:S01]  /*6570*/  LDC.64 R18, c[0x0][0x720] ;  /* 0x0001c800ff127b82 */ /* 0x000e620000000a00 */
[----:B--2---:R-:W-:-:S04]  /*6580*/  ISETP.NE.U32.AND P0, PT, R14, RZ, PT ;  /* 0x000000ff0e00720c */ /* 0x004fc80003f05070 */
[----:B------:R-:W-:Y:S02]  /*6590*/  ISETP.NE.AND.EX P0, PT, R15, RZ, PT, P0 ;  /* 0x000000ff0f00720c */ /* 0x000fe40003f05300 */
[----:B0-----:R-:W-:-:S05]  /*65a0*/  I2FP.F32.U32 R8, R16 ;  /* 0x0000001000087245 */ /* 0x001fca0000201000 */
[----:B------:R-:W-:-:S04]  /*65b0*/  FMUL R8, R8, UR7 ;  /* 0x0000000708087c20 */ /* 0x000fc80008400000 */
[----:B------:R0:W2:Y:S02]  /*65c0*/  F2I.U32.TRUNC.NTZ R20, R8 ;  /* 0x0000000800147305 */ /* 0x0000a4000020f000 */
[----:B---3--:R-:W-:Y:S05]  /*65d0*/  @!P0 BRA `(.L_x_147) ;  /* 0x0000000000288947 */ /* 0x008fea0003800000 */
[----:B------:R-:W3:Y:S02]  /*65e0*/  LDC R9, c[0x0][0x734] ;  /* 0x0001cd00ff097b82 */ /* 0x000ee40000000800 */
[----:B---3--:R-:W-:-:S05]  /*65f0*/  IADD3 R13, P0, R2, R9, RZ ;  /* 0x00000009020d7210 */ /* 0x008fca0007f1e0ff */
[----:B------:R-:W-:-:S04]  /*6600*/  IMAD.X R17, RZ, RZ, R3, P0 ;  /* 0x000000ffff117224 */ /* 0x000fc800000e0603 */
[----:B0-----:R-:W-:-:S04]  /*6610*/  IMAD.WIDE.U32 R8, R17, R14, RZ ;  /* 0x0000000e11087225 */ /* 0x001fc800078e00ff */
[----:B------:R-:W-:-:S04]  /*6620*/  IMAD.WIDE.U32 R10, P0, R13, R15, R8 ;  /* 0x0000000f0d0a7225 */ /* 0x000fc80007800008 */
[----:B------:R-:W-:-:S04]  /*6630*/  IMAD.WIDE.U32 R8, R13, R14, RZ ;  /* 0x0000000e0d087225 */ /* 0x000fc800078e00ff */
[----:B------:R-:W-:Y:S01]  /*6640*/  IMAD.X R13, RZ, RZ, RZ, P0 ;  /* 0x000000ffff0d7224 */ /* 0x000fe200000e06ff */
[----:B------:R-:W-:Y:S01]  /*6650*/  IADD3 RZ, P0, R9, R10, RZ ;  /* 0x0000000a09ff7210 */ /* 0x000fe20007f1e0ff */
[----:B------:R-:W-:-:S04]  /*6660*/  IMAD.MOV.U32 R12, RZ, RZ, R11 ;  /* 0x000000ffff0c7224 */ /* 0x000fc800078e000b */
[----:B------:R-:W-:-:S08]  /*6670*/  IMAD.WIDE.U32.X R12, R17, R15, R12, P0 ;  /* 0x0000000f110c7225 */ /* 0x000fd000000e040c */
.L_x_147:
[----:B------:R-:W3:Y:S01]  /*6680*/  LDC.64 R26, c[0x0][0x740] ;  /* 0x0001d000ff1a7b82 */ /* 0x000ee20000000a00 */
[-CC-:B-1----:R-:W-:Y:S01]  /*6690*/  SHF.R.U64 R17, R12, R6.reuse, R13.reuse ;  /* 0x000000060c117219 */ /* 0x182fe2000000120d */
[----:B--2---:R-:W-:Y:S01]  /*66a0*/  IMAD.MOV R20, RZ, RZ, -R20 ;  /* 0x000000ffff147224 */ /* 0x004fe200078e0a14 */
[----:B------:R-:W-:Y:S01]  /*66b0*/  SHF.R.U32.HI R6, RZ, R6, R13 ;  /* 0x00000006ff067219 */ /* 0x000fe2000001160d */
[----:B------:R-:W-:Y:S01]  /*66c0*/  ULDC UR7, c[0x0][0x154] ;  /* 0x0000550000077ab9 */ /* 0x000fe20000000800 */
[----:B------:R-:W-:Y:S01]  /*66d0*/  IADD3 R11, P0, RZ, -R17, RZ ;  /* 0x80000011ff0b7210 */ /* 0x000fe20007f1e0ff */
[----:B------:R-:W-:Y:S02]  /*66e0*/  IMAD R23, R21, R20, R16 ;  /* 0x0000001415177224 */ /* 0x000fe400078e0210 */
[----:B------:R-:W1:Y:S01]  /*66f0*/  LDC R10, c[0x0][0x718] ;  /* 0x0001c600ff0a7b82 */ /* 0x000e620000000800 */
[----:B------:R-:W-:Y:S02]  /*6700*/  IMAD.MOV.U32 R13, RZ, RZ, 0x1 ;  /* 0x00000001ff0d7424 */ /* 0x000fe400078e00ff */
[----:B------:R-:W-:-:S04]  /*6710*/  IMAD.X R9, RZ, RZ, ~R6, P0 ;  /* 0x000000ffff097224 */ /* 0x000fc800000e0e06 */
[-C--:B------:R-:W-:Y:S01]  /*6720*/  IMAD R6, R9, R18.reuse, RZ ;  /* 0x0000001209067224 */ /* 0x080fe200078e02ff */
[----:B------:R-:W2:Y:S01]  /*6730*/  LDC R12, c[0x0][0x708] ;  /* 0x0001c200ff0c7b82 */ /* 0x000ea20000000800 */
[----:B0-----:R-:W-:-:S04]  /*6740*/  IMAD.WIDE.U32 R8, R11, R18, R2 ;  /* 0x000000120b087225 */ /* 0x001fc800078e0002 */
[----:B------:R-:W-:Y:S01]  /*6750*/  IMAD R11, R11, R19, R6 ;  /* 0x000000130b0b7224 */ /* 0x000fe200078e0206 */
[----:B------:R-:W-:Y:S02]  /*6760*/  I2FP.F32.U32 R6, R22 ;  /* 0x0000001600067245 */ /* 0x000fe40000201000 */
[----:B------:R-:W0:Y:S01]  /*6770*/  LDC R24, c[0x0][0x758] ;  /* 0x0001d600ff187b82 */ /* 0x000e220000000800 */
[----:B------:R-:W-:Y:S01]  /*6780*/  IMAD.IADD R9, R9, 0x1, R11 ;  /* 0x0000000109097824 */ /* 0x000fe200078e020b */
[----:B---3--:R-:W-:Y:S01]  /*6790*/  ISETP.NE.U32.AND P0, PT, R26, RZ, PT ;  /* 0x000000ff1a00720c */ /* 0x008fe20003f05070 */
[----:B------:R-:W-:Y:S01]  /*67a0*/  FMUL R6, R6, UR7 ;  /* 0x0000000706067c20 */ /* 0x000fe20008400000 */
[----:B------:R-:W-:Y:S02]  /*67b0*/  IMAD.MOV.U32 R11, RZ, RZ, -0x1 ;  /* 0xffffffffff0b7424 */ /* 0x000fe400078e00ff */
[----:B------:R-:W-:Y:S01]  /*67c0*/  ISETP.NE.AND.EX P0, PT, R27, RZ, PT, P0 ;  /* 0x000000ff1b00720c */ /* 0x000fe20003f05300 */
[----:B------:R3:W0:Y:S01]  /*67d0*/  F2I.U32.TRUNC.NTZ R18, R6 ;  /* 0x0000000600127305 */ /* 0x000622000020f000 */
[----:B------:R-:W3:Y:S01]  /*67e0*/  LDC R21, c[0x0][0x148] ;  /* 0x00005200ff157b82 */ /* 0x000ee20000000800 */
[----:B-1----:R-:W-:-:S02]  /*67f0*/  SHF.R.U64 R16, R8, R10, R9 ;  /* 0x0000000a08107219 */ /* 0x002fc40000001209 */
[----:B------:R-:W-:-:S05]  /*6800*/  SHF.R.U32.HI R9, RZ, R10, R9 ;  /* 0x0000000aff097219 */ /* 0x000fca0000011609 */
[----:B------:R-:W1:Y:S01]  /*6810*/  LDC R20, c[0x0][0x700] ;  /* 0x0001c000ff147b82 */ /* 0x000e620000000800 */
[-CC-:B--2---:R-:W-:Y:S02]  /*6820*/  SHF.R.U64 R14, R16, R12.reuse, R9.reuse ;  /* 0x0000000c100e7219 */ /* 0x184fe40000001209 */
[----:B------:R-:W-:-:S05]  /*6830*/  SHF.R.U32.HI R9, RZ, R12, R9 ;  /* 0x0000000cff097219 */ /* 0x000fca0000011609 */
[----:B------:R-:W2:Y:S01]  /*6840*/  LDC R28, c[0x0][0x748] ;  /* 0x0001d200ff1c7b82 */ /* 0x000ea20000000800 */
[-CC-:B0-----:R-:W-:Y:S02]  /*6850*/  SHF.R.U64 R19, R14, R24.reuse, R9.reuse ;  /* 0x000000180e137219 */ /* 0x181fe40000001209 */
[-C--:B------:R-:W-:Y:S02]  /*6860*/  SHF.L.U32 R11, R11, R24.reuse, RZ ;  /* 0x000000180b0b7219 */ /* 0x080fe400000006ff */
[-C--:B------:R-:W-:Y:S01]  /*6870*/  SHF.R.U32.HI R9, RZ, R24.reuse, R9 ;  /* 0x00000018ff097219 */ /* 0x080fe20000011609 */
[----:B------:R-:W-:Y:S01]  /*6880*/  IMAD.MOV.U32 R8, RZ, RZ, R19 ;  /* 0x000000ffff087224 */ /* 0x000fe200078e0013 */
[----:B------:R-:W-:Y:S01]  /*6890*/  SHF.L.U32 R24, R13, R24, RZ ;  /* 0x000000180d187219 */ /* 0x000fe200000006ff */
[----:B------:R-:W0:Y:S01]  /*68a0*/  LDC R29, c[0x0][0x738] ;  /* 0x0001ce00ff1d7b82 */ /* 0x000e220000000800 */
[----:B------:R-:W-:-:S07]  /*68b0*/  LOP3.LUT R25, RZ, R11, RZ, 0x33, !PT ;  /* 0x0000000bff197212 */ /* 0x000fce00078e33ff */
[----:B------:R-:W0:Y:S01]  /*68c0*/  LDC R30, c[0x0][0x710] ;  /* 0x0001c400ff1e7b82 */ /* 0x000e220000000800 */
[----:B------:R-:W-:Y:S05]  /*68d0*/  @!P0 BRA `(.L_x_148) ;  /* 0x0000000000288947 */ /* 0x000fea0003800000 */
[----:B---3--:R-:W3:Y:S02]  /*68e0*/  LDC R6, c[0x0][0x74c] ;  /* 0x0001d300ff067b82 */ /* 0x008ee40000000800 */
        /* <DEDUP_REMOVED lines=9> */
.L_x_148:
[----:B------:R-:W-:Y:S01]  /*6980*/  ISETP.NE.AND P0, PT, R0, 0x1, PT ;  /* 0x000000010000780c */ /* 0x000fe20003f05270 */
[----:B-1----:R-:W-:Y:S01]  /*6990*/  VIADD R11, R20, 0xffffffff ;  /* 0xffffffff140b7836 */ /* 0x002fe20000000000 */
[----:B--23--:R-:W-:Y:S01]  /*69a0*/  SHF.R.U64 R6, R8, R28, R9 ;  /* 0x0000001c08067219 */ /* 0x00cfe20000001209 */
[----:B------:R-:W-:Y:S01]  /*69b0*/  IMAD.MOV R18, RZ, RZ, -R18 ;  /* 0x000000ffff127224 */ /* 0x000fe200078e0a12 */
[----:B------:R-:W-:-:S03]  /*69c0*/  LOP3.LUT R9, R14, R25, RZ, 0xc0, !PT ;  /* 0x000000190e097212 */ /* 0x000fc600078ec0ff */
[----:B------:R-:W-:Y:S02]  /*69d0*/  IMAD.MOV R8, RZ, RZ, -R6 ;  /* 0x000000ffff087224 */ /* 0x000fe400078e0a06 */
[----:B------:R-:W-:Y:S01]  /*69e0*/  IMAD R12, R24, R6, R9 ;  /* 0x00000006180c7224 */ /* 0x000fe200078e0209 */
[----:B------:R-:W-:Y:S01]  /*69f0*/  LOP3.LUT R9, R16, R11, RZ, 0xc0, !PT ;  /* 0x0000000b10097212 */ /* 0x000fe200078ec0ff */
[----:B0-----:R-:W-:Y:S02]  /*6a00*/  IMAD R6, R8, R29, R19 ;  /* 0x0000001d08067224 */ /* 0x001fe400078e0213 */
[----:B------:R-:W-:Y:S02]  /*6a10*/  @P0 IMAD R23, R21, R18, R22 ;  /* 0x0000001215170224 */ /* 0x000fe400078e0216 */
[----:B------:R-:W-:Y:S02]  /*6a20*/  IMAD R9, R6, R20, R9 ;  /* 0x0000001406097224 */ /* 0x000fe400078e0209 */
[----:B------:R-:W-:-:S02]  /*6a30*/  IMAD R12, R12, R30, R23 ;  /* 0x0000001e0c0c7224 */ /* 0x000fc400078e0217 */
[----:B------:R-:W-:Y:S02]  /*6a40*/  IMAD.MOV.U32 R8, RZ, RZ, 0x1 ;  /* 0x00000001ff087424 */ /* 0x000fe400078e00ff */
[----:B------:R-:W-:Y:S01]  /*6a50*/  IMAD.MOV.U32 R6, RZ, RZ, R17 ;  /* 0x000000ffff067224 */ /* 0x000fe200078e0011 */
[----:B------:R-:W-:Y:S02]  /*6a60*/  SEL R13, R9, R12, !P0 ;  /* 0x0000000c090d7207 */ /* 0x000fe40004000000 */
[----:B------:R-:W-:-:S07]  /*6a70*/  SEL R12, R12, R9, !P0 ;  /* 0x000000090c0c7207 */ /* 0x000fce0004000000 */
.L_x_146:
[----:B------:R-:W-:-:S13]  /*6a80*/  LOP3.LUT P0, RZ, R8, 0xff, RZ, 0xc0, !PT ;  /* 0x000000ff08ff7812 */ /* 0x000fda000780c0ff */
[----:B------:R-:W-:Y:S05]  /*6a90*/  @P0 BRA `(.L_x_149) ;  /* 0xffffffa400340947 */ /* 0x000fea000383ffff */
[----:B------:R-:W-:Y:S05]  /*6aa0*/  EXIT ;  /* 0x000000000000794d */ /* 0x000fea0003800000 */
.L_x_3:
[----:B0-----:R-:W-:Y:S01]  /*6ab0*/  ULDC.64 UR4, c[0x0][0x750] ;  /* 0x0001d40000047ab9 */ /* 0x001fe20000000a00 */
        /* <DEDUP_REMOVED lines=25> */
.L_x_151:
[-CC-:B------:R-:W-:Y:S01]  /*6c50*/  SHF.R.U64 R18, R16, R20.reuse, R17.reuse ;  /* 0x0000001410127219 */ /* 0x180fe20000001211 */
[----:B------:R-:W0:Y:S01]  /*6c60*/  LDC R24, c[0x0][0x718] ;  /* 0x0001c600ff187b82 */ /* 0x000e220000000800 */
[----:B------:R-:W-:Y:S01]  /*6c70*/  SHF.R.U32.HI R7, RZ, R20, R17 ;  /* 0x00000014ff077219 */ /* 0x000fe20000011611 */
[----:B------:R-:W-:Y:S01]  /*6c80*/  ULDC UR4, c[0x0][0x150] ;  /* 0x0000540000047ab9 */ /* 0x000fe20000000800 */
[----:B------:R-:W-:Y:S02]  /*6c90*/  IADD3 R9, P0, RZ, -R18, RZ ;  /* 0x80000012ff097210 */ /* 0x000fe40007f1e0ff */
[----:B------:R-:W-:-:S03]  /*6ca0*/  I2FP.F32.U32 R11, R8 ;  /* 0x00000008000b7245 */ /* 0x000fc60000201000 */
[----:B------:R-:W1:Y:S01]  /*6cb0*/  LDC.64 R26, c[0x0][0x740] ;  /* 0x0001d000ff1a7b82 */ /* 0x000e620000000a00 */
[----:B------:R-:W-:Y:S02]  /*6cc0*/  IMAD.X R7, RZ, RZ, ~R7, P0 ;  /* 0x000000ffff077224 */ /* 0x000fe400000e0e07 */
[----:B------:R-:W-:Y:S01]  /*6cd0*/  FMUL R11, R11, UR4 ;  /* 0x000000040b0b7c20 */ /* 0x000fe20008400000 */
[----:B------:R-:W-:Y:S01]  /*6ce0*/  IMAD.WIDE.U32 R12, R9, R22, R2 ;  /* 0x00000016090c7225 */ /* 0x000fe200078e0002 */
[----:B------:R-:W-:-:S03]  /*6cf0*/  ULDC UR4, c[0x0][0x154] ;  /* 0x0000550000047ab9 */ /* 0x000fc60000000800 */
[----:B------:R-:W-:Y:S01]  /*6d00*/  IMAD R14, R7, R22, RZ ;  /* 0x00000016070e7224 */ /* 0x000fe200078e02ff */
[----:B------:R-:W2:Y:S01]  /*6d10*/  LDC R15, c[0x0][0x144] ;  /* 0x00005100ff0f7b82 */ /* 0x000ea20000000800 */
[----:B------:R-:W3:Y:S02]  /*6d20*/  F2I.U32.TRUNC.NTZ R11, R11 ;  /* 0x0000000b000b7305 */ /* 0x000ee4000020f000 */
[----:B------:R-:W-:-:S04]  /*6d30*/  IMAD R7, R9, R23, R14 ;  /* 0x0000001709077224 */ /* 0x000fc800078e020e */
[----:B------:R-:W-:Y:S01]  /*6d40*/  IMAD.IADD R7, R13, 0x1, R7 ;  /* 0x000000010d077824 */ /* 0x000fe200078e0207 */
[----:B------:R-:W4:Y:S04]  /*6d50*/  LDC R22, c[0x0][0x708] ;  /* 0x0001c200ff167b82 */ /* 0x000f280000000800 */
[----:B0-----:R-:W-:Y:S02]  /*6d60*/  SHF.R.U64 R16, R12, R24, R7 ;  /* 0x000000180c107219 */ /* 0x001fe40000001207 */
[----:B------:R-:W-:Y:S02]  /*6d70*/  I2FP.F32.U32 R12, R10 ;  /* 0x0000000a000c7245 */ /* 0x000fe40000201000 */
[----:B------:R-:W0:Y:S01]  /*6d80*/  LDC R14, c[0x0][0x758] ;  /* 0x0001d600ff0e7b82 */ /* 0x000e220000000800 */
[----:B-1----:R-:W-:Y:S01]  /*6d90*/  ISETP.NE.U32.AND P0, PT, R26, RZ, PT ;  /* 0x000000ff1a00720c */ /* 0x002fe20003f05070 */
[----:B---3--:R-:W-:-:S02]  /*6da0*/  IMAD.MOV R9, RZ, RZ, -R11 ;  /* 0x000000ffff097224 */ /* 0x008fc400078e0a0b */
[----:B------:R-:W-:Y:S01]  /*6db0*/  FMUL R12, R12, UR4 ;  /* 0x000000040c0c7c20 */ /* 0x000fe20008400000 */
[----:B------:R-:W-:Y:S01]  /*6dc0*/  SHF.R.U32.HI R7, RZ, R24, R7 ;  /* 0x00000018ff077219 */ /* 0x000fe20000011607 */
[----:B------:R-:W-:Y:S01]  /*6dd0*/  IMAD.MOV.U32 R11, RZ, RZ, 0x1 ;  /* 0x00000001ff0b7424 */ /* 0x000fe200078e00ff */
[----:B------:R-:W-:Y:S01]  /*6de0*/  ISETP.NE.AND.EX P0, PT, R27, RZ, PT, P0 ;  /* 0x000000ff1b00720c */ /* 0x000fe20003f05300 */
[----:B------:R1:W3:Y:S01]  /*6df0*/  F2I.U32.TRUNC.NTZ R17, R12 ;  /* 0x0000000c00117305 */ /* 0x0002e2000020f000 */
[----:B------:R-:W1:Y:S01]  /*6e00*/  LDC R19, c[0x0][0x148] ;  /* 0x00005200ff137b82 */ /* 0x000e620000000800 */
[----:B--2---:R-:W-:Y:S02]  /*6e10*/  IMAD R23, R15, R9, R8 ;  /* 0x000000090f177224 */ /* 0x004fe400078e0208 */
[----:B------:R-:W-:-:S05]  /*6e20*/  IMAD.MOV.U32 R9, RZ, RZ, -0x1 ;  /* 0xffffffffff097424 */ /* 0x000fca00078e00ff */
[----:B------:R-:W2:Y:S01]  /*6e30*/  LDC R21, c[0x0][0x700] ;  /* 0x0001c000ff157b82 */ /* 0x000ea20000000800 */
[-CC-:B----4-:R-:W-:Y:S02]  /*6e40*/  SHF.R.U64 R20, R16, R22.reuse, R7.reuse ;  /* 0x0000001610147219 */ /* 0x190fe40000001207 */
[----:B------:R-:W-:-:S05]  /*6e50*/  SHF.R.U32.HI R7, RZ, R22, R7 ;  /* 0x00000016ff077219 */ /* 0x000fca0000011607 */
[----:B------:R-:W4:Y:S01]  /*6e60*/  LDC R25, c[0x0][0x748] ;  /* 0x0001d200ff197b82 */ /* 0x000f220000000800 */
[-C--:B0-----:R-:W-:Y:S02]  /*6e70*/  SHF.L.U32 R8, R9, R14.reuse, RZ ;  /* 0x0000000e09087219 */ /* 0x081fe400000006ff */
[--C-:B------:R-:W-:Y:S02]  /*6e80*/  SHF.R.U64 R22, R20, R14, R7.reuse ;  /* 0x0000000e14167219 */ /* 0x100fe40000001207 */
[----:B------:R-:W-:Y:S02]  /*6e90*/  LOP3.LUT R29, RZ, R8, RZ, 0x33, !PT ;  /* 0x00000008ff1d7212 */ /* 0x000fe400078e33ff */
[-C--:B------:R-:W-:Y:S01]  /*6ea0*/  SHF.R.U32.HI R9, RZ, R14.reuse, R7 ;  /* 0x0000000eff097219 */ /* 0x080fe20000011607 */
[----:B------:R-:W0:Y:S01]  /*6eb0*/  LDC R28, c[0x0][0x738] ;  /* 0x0001ce00ff1c7b82 */ /* 0x000e220000000800 */
[----:B------:R-:W-:Y:S01]  /*6ec0*/  SHF.L.U32 R24, R11, R14, RZ ;  /* 0x0000000e0b187219 */ /* 0x000fe200000006ff */
[----:B------:R-:W-:-:S06]  /*6ed0*/  IMAD.MOV.U32 R8, RZ, RZ, R22 ;  /* 0x000000ffff087224 */ /* 0x000fcc00078e0016 */
[----:B------:R-:W0:Y:S01]  /*6ee0*/  LDC R30, c[0x0][0x710] ;  /* 0x0001c400ff1e7b82 */ /* 0x000e220000000800 */
[----:B-1-3--:R-:W-:Y:S05]  /*6ef0*/  @!P0 BRA `(.L_x_152) ;  /* 0x0000000000288947 */ /* 0x00afea0003800000 */
[----:B------:R-:W1:Y:S02]  /*6f00*/  LDC R7, c[0x0][0x74c] ;  /* 0x0001d300ff077b82 */ /* 0x000e640000000800 */
[----:B-1----:R-:W-:-:S05]  /*6f10*/  IADD3 R7, P0, R22, R7, RZ ;  /* 0x0000000716077210 */ /* 0x002fca0007f1e0ff */
        /* <DEDUP_REMOVED lines=8> */
.L_x_152:
[----:B------:R-:W-:Y:S01]  /*6fa0*/  ISETP.NE.AND P0, PT, R0, 0x1, PT ;  /* 0x000000010000780c */ /* 0x000fe20003f05270 */
[----:B------:R-:W-:Y:S01]  /*6fb0*/  IMAD.MOV R17, RZ, RZ, -R17 ;  /* 0x000000ffff117224 */ /* 0x000fe200078e0a11 */
[----:B----4-:R-:W-:Y:S01]  /*6fc0*/  SHF.R.U64 R8, R8, R25, R9 ;  /* 0x0000001908087219 */ /* 0x010fe20000001209 */
[----:B--2---:R-:W-:Y:S01]  /*6fd0*/  VIADD R11, R21, 0xffffffff ;  /* 0xffffffff150b7836 */ /* 0x004fe20000000000 */
[----:B------:R-:W-:-:S03]  /*6fe0*/  LOP3.LUT R7, R20, R29, RZ, 0xc0, !PT ;  /* 0x0000001d14077212 */ /* 0x000fc600078ec0ff */
[----:B------:R-:W-:Y:S02]  /*6ff0*/  IMAD.MOV R9, RZ, RZ, -R8 ;  /* 0x000000ffff097224 */ /* 0x000fe400078e0a08 */
[----:B------:R-:W-:Y:S02]  /*7000*/  IMAD R8, R24, R8, R7 ;  /* 0x0000000818087224 */ /* 0x000fe400078e0207 */
[----:B0-----:R-:W-:Y:S02]  /*7010*/  IMAD R7, R9, R28, R22 ;  /* 0x0000001c09077224 */ /* 0x001fe400078e0216 */
[----:B------:R-:W-:Y:S01]  /*7020*/  @P0 IMAD R23, R19, R17, R10 ;  /* 0x0000001113170224 */ /* 0x000fe200078e020a */
[----:B------:R-:W-:Y:S01]  /*7030*/  LOP3.LUT R10, R16, R11, RZ, 0xc0, !PT ;  /* 0x0000000b100a7212 */ /* 0x000fe200078ec0ff */
[----:B------:R-:W-:Y:S02]  /*7040*/  IMAD.MOV.U32 R11, RZ, RZ, 0x1 ;  /* 0x00000001ff0b7424 */ /* 0x000fe400078e00ff */
[----:B------:R-:W-:-:S02]  /*7050*/  IMAD R16, R8, R30, R23 ;  /* 0x0000001e08107224 */ /* 0x000fc400078e0217 */
[----:B------:R-:W-:-:S05]  /*7060*/  IMAD R7, R7, R21, R10 ;  /* 0x0000001507077224 */ /* 0x000fca00078e020a */
[----:B------:R-:W-:Y:S02]  /*7070*/  SEL R19, R7, R16, !P0 ;  /* 0x0000001007137207 */ /* 0x000fe40004000000 */
[----:B------:R-:W-:Y:S01]  /*7080*/  SEL R16, R16, R7, !P0 ;  /* 0x0000000710107207 */ /* 0x000fe20004000000 */
[----:B------:R-:W-:-:S07]  /*7090*/  IMAD.MOV.U32 R7, RZ, RZ, R18 ;  /* 0x000000ffff077224 */ /* 0x000fce00078e0012 */
.L_x_150:
[----:B------:R-:W-:-:S08]  /*70a0*/  NOP ;  /* 0x0000000000007918 */ /* 0x000fd00000000000 */
[----:B------:R-:W0:-:S00]  /*70b0*/  USETMAXREG.DEALLOC.CTAPOOL 0x28 ;  /* 0x00000028000079c8 */ /* 0x000e0000080e0500 */
[----:B0-----:R-:W-:-:S13]  /*70c0*/  ISETP.NE.AND P0, PT, R6, RZ, PT ;  /* 0x000000ff0600720c */ /* 0x001fda0003f05270 */
[----:B------:R-:W-:Y:S05]  /*70d0*/  @P0 EXIT ;  /* 0x000000000000094d */ /* 0x000fea0003800000 */
[----:B------:R-:W-:Y:S01]  /*70e0*/  LOP3.LUT P0, RZ, R11, 0xff, RZ, 0xc0, !PT ;  /* 0x000000ff0bff7812 */ /* 0x000fe2000780c0ff */
[----:B------:R-:W-:Y:S02]  /*70f0*/  IMAD.MOV.U32 R13, RZ, RZ, 0x1 ;  /* 0x00000001ff0d7424 */ /* 0x000fe400078e00ff */
[----:B------:R-:W-:-:S10]  /*7100*/  IMAD.MOV.U32 R12, RZ, RZ, RZ ;  /* 0x000000ffff0c7224 */ /* 0x000fd400078e00ff */
[----:B------:R-:W-:Y:S05]  /*7110*/  @!P0 BRA `(.L_x_153) ;  /* 0x0000000c00908947 */ /* 0x000fea0003800000 */
[----:B------:R-:W0:Y:S01]  /*7120*/  LDC R6, c[0x0][0x28c] ;  /* 0x0000a300ff067b82 */ /* 0x000e220000000800 */
[----:B------:R-:W-:Y:S01]  /*7130*/  ULDC UR5, c[0x0][0x758] ;  /* 0x0001d60000057ab9 */ /* 0x000fe20000000800 */
[----:B------:R-:W-:Y:S01]  /*7140*/  UMOV UR7, 0xffffffff ;  /* 0xffffffff00077882 */ /* 0x000fe20000000000 */
[----:B------:R-:W-:Y:S01]  /*7150*/  ULDC UR6, c[0x0][0xc] ;  /* 0x0000030000067ab9 */ /* 0x000fe20000000800 */
[----:B------:R-:W-:Y:S01]  /*7160*/  USHF.L.U32 UR9, UR7, UR5, URZ ;  /* 0x0000000507097299 */ /* 0x000fe2000800063f */
[C---:B------:R-:W-:Y:S01]  /*7170*/  LOP3.LUT P3, RZ, R4.reuse, 0x7f, RZ, 0xc0, !PT ;  /* 0x0000007f04ff7812 */ /* 0x040fe2000786c0ff */
[----:B------:R-:W-:Y:S01]  /*7180*/  UMOV UR8, 0x1 ;  /* 0x0000000100087882 */ /* 0x000fe20000000000 */
[----:B------:R-:W-:Y:S01]  /*7190*/  ULDC UR7, c[0x0][0x10] ;  /* 0x0000040000077ab9 */ /* 0x000fe20000000800 */
[----:B------:R-:W-:Y:S01]  /*71a0*/  LOP3.LUT P0, RZ, R4, 0x1f, RZ, 0xc0, !PT ;  /* 0x0000001f04ff7812 */ /* 0x000fe2000780c0ff */
[----:B------:R-:W-:Y:S01]  /*71b0*/  UIMAD.WIDE.U32 UR6, UR6, UR7, URZ ;  /* 0x00000007060672a5 */ /* 0x000fe2000f8e003f */
[----:B------:R-:W-:Y:S01]  /*71c0*/  BSSY B0, `(.L_x_153) ;  /* 0x00000d9000007945 */ /* 0x000fe20003800000 */
[----:B------:R-:W-:Y:S01]  /*71d0*/  USHF.L.U32 UR5, UR8, UR5, URZ ;  /* 0x0000000508057299 */ /* 0x000fe2000800063f */
[----:B------:R-:W-:Y:S01]  /*71e0*/  IMAD.MOV.U32 R15, RZ, RZ, 0x1 ;  /* 0x00000001ff0f7424 */ /* 0x000fe200078e00ff */
[----:B------:R-:W-:Y:S01]  /*71f0*/  LOP3.LUT R18, R5, 0x2, RZ, 0xfc, !PT ;  /* 0x0000000205127812 */ /* 0x000fe200078efcff */
[----:B------:R-:W-:Y:S01]  /*7200*/  ULDC UR8, c[0x0][0x14] ;  /* 0x0000050000087ab9 */ /* 0x000fe20000000800 */
[----:B------:R-:W-:Y:S01]  /*7210*/  PLOP3.LUT P0, PT, P0, P3, PT, 0x8a, 0x0 ;  /* 0x000000000000781c */ /* 0x000fe20000707172 */
[----:B------:R-:W-:Y:S01]  /*7220*/  UIMAD.WIDE.U32 UR40, UR6, UR8, URZ ;  /* 0x00000008062872a5 */ /* 0x000fe2000f8e003f */
[----:B------:R-:W-:Y:S01]  /*7230*/  IMAD.MOV.U32 R13, RZ, RZ, 0x1 ;  /* 0x00000001ff0d7424 */ /* 0x000fe200078e00ff */
[----:B------:R-:W-:Y:S01]  /*7240*/  UIMAD UR7, UR7, UR8, URZ ;  /* 0x00000008070772a4 */ /* 0x000fe2000f8e023f */
[----:B------:R-:W-:Y:S01]  /*7250*/  IMAD.MOV.U32 R12, RZ, RZ, RZ ;  /* 0x000000ffff0c7224 */ /* 0x000fe200078e00ff */
[----:B------:R-:W-:Y:S01]  /*7260*/  ULDC UR4, c[0x0][0x700] ;  /* 0x0001c00000047ab9 */ /* 0x000fe20000000800 */
[----:B------:R-:W-:-:S02]  /*7270*/  ULOP3.LUT UR6, URZ, UR9, URZ, 0x33, !UPT ;  /* 0x000000093f067292 */ /* 0x000fc4000f8e333f */
[----:B------:R-:W-:Y:S01]  /*7280*/  UIADD3 UR4, UR4, -0x1, URZ ;  /* 0xffffffff04047890 */ /* 0x000fe2000fffe03f */
[----:B0-----:R-:W-:Y:S01]  /*7290*/  VIADD R6, R6, 0x7f ;  /* 0x0000007f06067836 */ /* 0x001fe20000000000 */
[----:B------:R-:W-:Y:S01]  /*72a0*/  UIADD3 UR7, UR41, UR7, URZ ;  /* 0x0000000729077290 */ /* 0x000fe2000fffe03f */
[----:B------:R-:W-:-:S03]  /*72b0*/  ULDC.64 UR42, c[0x0][0x198] ;  /* 0x00006600002a7ab9 */ /* 0x000fc60000000a00 */
[----:B------:R-:W-:-:S04]  /*72c0*/  SHF.R.S32.HI R9, RZ, 0x1f, R6 ;  /* 0x0000001fff097819 */ /* 0x000fc80000011406 */
[----:B------:R-:W-:-:S04]  /*72d0*/  LEA.HI R9, R9, R6, RZ, 0x7 ;  /* 0x0000000609097211 */ /* 0x000fc800078f38ff */
[----:B------:R-:W-:-:S05]  /*72e0*/  SHF.R.S32.HI R17, RZ, 0x7, R9 ;  /* 0x00000007ff117819 */ /* 0x000fca0000011409 */
[----:B------:R-:W-:-:S07]  /*72f0*/  VIADD R14, R17, 0x1 ;  /* 0x00000001110e7836 */ /* 0x000fce0000000000 */
.L_x_165:
[----:B------:R-:W-:-:S03]  /*7300*/  UMOV UR8, 0xffffffff ;  /* 0xffffffff00087882 */ /* 0x000fc60000000000 */
[----:B------:R-:W-:Y:S05]  /*7310*/  BRA.DIV UR8, `(.L_x_154) ;  /* 0x0000000e08e87947 */ /* 0x000fea000b800000 */
[----:B------:R-:W-:-:S13]  /*7320*/  ELECT P1, URZ, PT ;  /* 0x00000000003f782f */ /* 0x000fda0003820000 */
.L_x_176:
[----:B------:R-:W0:Y:S01]  /*7330*/  LDC R4, c[0x0][0x28c] ;  /* 0x0000a300ff047b82 */ /* 0x000e220000000800 */
[----:B------:R-:W-:Y:S01]  /*7340*/  BSSY B1, `(.L_x_155) ;  /* 0x000004d000017945 */ /* 0x000fe20003800000 */
[----:B0-----:R-:W-:-:S13]  /*7350*/  ISETP.LT.OR P1, PT, R4, 0x1, !P1 ;  /* 0x000000010400780c */ /* 0x001fda0004f21670 */
[----:B------:R-:W-:Y:S05]  /*7360*/  @P1 BRA `(.L_x_156) ;  /* 0x0000000400281947 */ /* 0x000fea0003800000 */
[C---:B------:R-:W-:Y:S02]  /*7370*/  IMAD.SHL.U32 R24, R16.reuse, 0x4, RZ ;  /* 0x0000000410187824 */ /* 0x040fe400078e00ff */
[----:B------:R-:W-:Y:S02]  /*7380*/  IMAD.SHL.U32 R19, R19, 0x40, RZ ;  /* 0x0000004013137824 */ /* 0x000fe400078e00ff */
[----:B------:R-:W-:Y:S02]  /*7390*/  IMAD.SHL.U32 R16, R16, 0x100, RZ ;  /* 0x0000010010107824 */ /* 0x000fe400078e00ff */
[----:B------:R-:W-:Y:S02]  /*73a0*/  IMAD.MOV.U32 R21, RZ, RZ, RZ ;  /* 0x000000ffff157224 */ /* 0x000fe400078e00ff */
[----:B------:R-:W-:Y:S02]  /*73b0*/  IMAD.MOV.U32 R22, RZ, RZ, 0x40 ;  /* 0x00000040ff167424 */ /* 0x000fe400078e00ff */
[----:B------:R-:W-:-:S02]  /*73c0*/  IMAD.MOV.U32 R4, RZ, RZ, R14 ;  /* 0x000000ffff047224 */ /* 0x000fc400078e000e */
[----:B------:R-:W-:Y:S02]  /*73d0*/  IMAD.MOV.U32 R6, RZ, RZ, R13 ;  /* 0x000000ffff067224 */ /* 0x000fe400078e000d */
[----:B------:R-:W-:Y:S02]  /*73e0*/  IMAD.MOV.U32 R8, RZ, RZ, R12 ;  /* 0x000000ffff087224 */ /* 0x000fe400078e000c */
[----:B------:R-:W-:-:S07]  /*73f0*/  IMAD.MOV.U32 R23, RZ, RZ, RZ ;  /* 0x000000ffff177224 */ /* 0x000fce00078e00ff */
.L_x_160:
[----:B------:R-:W0:Y:S01]  /*7400*/  S2R R10, SR_CgaCtaId ;  /* 0x00000000000a7919 */ /* 0x000e220000008800 */
[----:B------:R-:W-:-:S04]  /*7410*/  MOV R9, 0x400 ;  /* 0x0000040000097802 */ /* 0x000fc80000000f00 */
[----:B0-----:R-:W-:Y:S02]  /*7420*/  LEA R11, R10, R9, 0x18 ;  /* 0x000000090a0b7211 */ /* 0x001fe400078ec0ff */
[----:B------:R-:W-:Y:S01]  /*7430*/  SHF.L.U32 R9, R6, 0x1f, RZ ;  /* 0x0000001f06097819 */ /* 0x000fe200000006ff */
[----:B------:R-:W0:Y:S02]  /*7440*/  @!P3 LDC R10, c[0x0][0x640] ;  /* 0x00019000ff0abb82 */ /* 0x000e240000000800 */
[----:B------:R-:W-:-:S04]  /*7450*/  IMAD R20, R8, 0x8, R11 ;  /* 0x0000000808147824 */ /* 0x000fc800078e020b */
[----:B------:R-:W1:Y:S02]  /*7460*/  SYNCS.PHASECHK.TRANS64.TRYWAIT P1, [R20+URZ+0x20], R9 ;  /* 0x00002009140075a7 */ /* 0x000e64000802017f */
[----:B-1----:R-:W-:Y:S05]  /*7470*/  @!P1 BRA `(.L_x_157) ;  /* 0x0000000c00b09947 */ /* 0x002fea0003800000 */
.L_x_177:
[----:B-1----:R-:W-:Y:S01]  /*7480*/  PRMT R9, R18, 0x9910, RZ ;  /* 0x0000991012097816 */ /* 0x002fe200000000ff */
[----:B0-----:R0:W-:Y:S03]  /*7490*/  @!P3 SYNCS.ARRIVE.TRANS64 RZ, [R20+URZ], R10 ;  /* 0x0000000a14ffb9a7 */ /* 0x0011e6000800003f */
[----:B------:R-:W-:-:S13]  /*74a0*/  ISETP.NE.AND P1, PT, R9, 0x2, PT ;  /* 0x000000020900780c */ /* 0x000fda0003f25270 */
[----:B0-----:R-:W-:Y:S05]  /*74b0*/  @P1 BRA `(.L_x_158) ;  /* 0x0000000000041947 */ /* 0x001fea0003800000 */
[----:B------:R-:W-:Y:S01]  /*74c0*/  BPT.TRAP 0x1 ;  /* 0x000000040000795c */ /* 0x000fe20000300000 */
.L_x_158:
[----:B------:R-:W-:Y:S05]  /*74d0*/  @P0 BRA `(.L_x_159) ;  /* 0x0000000000040947 */ /* 0x000fea0003800000 */
[----:B------:R-:W-:Y:S01]  /*74e0*/  BPT.TRAP 0x1 ;  /* 0x000000040000795c */ /* 0x000fe20000300000 */
.L_x_159:
[--C-:B------:R-:W-:Y:S01]  /*74f0*/  IMAD R9, R8, 0x8000, R11.reuse ;  /* 0x0000800008097824 */ /* 0x100fe200078e020b */
[----:B------:R-:W-:Y:S01]  /*7500*/  R2UR UR18, R22 ;  /* 0x00000000161272ca */ /* 0x000fe200000e0000 */
[----:B------:R-:W-:Y:S01]  /*7510*/  VIADD R4, R4, 0xffffffff ;  /* 0xffffffff04047836 */ /* 0x000fe20000000000 */
[----:B------:R-:W-:Y:S01]  /*7520*/  R2UR UR33, R20 ;  /* 0x00000000142172ca */ /* 0x000fe200000e0000 */
[----:B------:R-:W-:Y:S01]  /*7530*/  UIADD3 UR14, UP0, UR42, 0xf0, URZ ;  /* 0x000000f02a0e7890 */ /* 0x000fe2000ff1e03f */
[----:B------:R-:W-:Y:S01]  /*7540*/  R2UR UR32, R9 ;  /* 0x00000000092072ca */ /* 0x000fe200000e0000 */
[C-C-:B------:R-:W-:Y:S01]  /*7550*/  IMAD R9, R8.reuse, 0x1000, R11.reuse ;  /* 0x0000100008097824 */ /* 0x140fe200078e020b */
[----:B------:R-:W-:Y:S01]  /*7560*/  R2UR UR36, R7 ;  /* 0x00000000072472ca */ /* 0x000fe200000e0000 */
[----:B------:R-:W-:Y:S01]  /*7570*/  IMAD R11, R8, 0x4000, R11 ;  /* 0x00004000080b7824 */ /* 0x000fe200078e020b */
[----:B------:R-:W-:Y:S01]  /*7580*/  R2UR UR34, R21 ;  /* 0x00000000152272ca */ /* 0x000fe200000e0000 */
[----:B------:R-:W-:Y:S01]  /*7590*/  UIADD3 UR22, UP1, UR42, 0x1f0, URZ ;  /* 0x000001f02a167890 */ /* 0x000fe2000ff3e03f */
[----:B------:R-:W-:Y:S01]  /*75a0*/  R2UR UR8, R9 ;  /* 0x00000000090872ca */ /* 0x000fe200000e0000 */
[----:B------:R-:W-:Y:S01]  /*75b0*/  UIADD3 UR30, UP2, UR42, 0x2f0, URZ ;  /* 0x000002f02a1e7890 */ /* 0x000fe2000ff5e03f */
[----:B------:R-:W-:Y:S01]  /*75c0*/  R2UR UR16, R11 ;  /* 0x000000000b1072ca */ /* 0x000fe200000e0000 */
[----:B------:R-:W-:Y:S01]  /*75d0*/  UIADD3.X UR15, URZ, UR43, URZ, UP0, !UPT ;  /* 0x0000002b3f0f7290 */ /* 0x000fe200087fe43f */
[----:B------:R-:W-:Y:S01]  /*75e0*/  R2UR UR35, R16 ;  /* 0x00000000102372ca */ /* 0x000fe200000e0000 */
[----:B------:R-:W-:Y:S01]  /*75f0*/  UIADD3.X UR23, URZ, UR43, URZ, UP1, !UPT ;  /* 0x0000002b3f177290 */ /* 0x000fe20008ffe43f */
[----:B------:R-:W-:Y:S01]  /*7600*/  R2UR UR11, R24 ;  /* 0x00000000180b72ca */ /* 0x000fe200000e0000 */
[----:B------:R-:W-:Y:S01]  /*7610*/  UIADD3 UR32, UR32, 0x100, URZ ;  /* 0x0000010020207890 */ /* 0x000fe2000fffe03f */
[----:B------:R-:W-:Y:S01]  /*7620*/  R2UR UR12, R23 ;  /* 0x00000000170c72ca */ /* 0x000fe200000e0000 */
[----:B------:R-:W-:Y:S01]  /*7630*/  UIADD3 UR26, UR18, -0x40, URZ ;  /* 0xffffffc0121a7890 */ /* 0x000fe2000fffe03f */
[----:B------:R-:W-:Y:S01]  /*7640*/  R2UR UR27, R19 ;  /* 0x00000000131b72ca */ /* 0x000fe200000e0000 */
[----:B------:R-:W-:Y:S01]  /*7650*/  UIADD3.X UR31, URZ, UR43, URZ, UP2, !UPT ;  /* 0x0000002b3f1f7290 */ /* 0x000fe200097fe43f */
[----:B------:R-:W-:Y:S01]  /*7660*/  ISETP.GT.AND P2, PT, R4, 0x1, PT ;  /* 0x000000010400780c */ /* 0x000fe20003f44270 */
[----:B------:R-:W-:Y:S01]  /*7670*/  UIADD3 UR8, UR8, 0x30100, URZ ;  /* 0x0003010008087890 */ /* 0x000fe2000fffe03f */
[----:B------:R-:W-:Y:S01]  /*7680*/  VIADD R8, R8, 0x1 ;  /* 0x0000000108087836 */ /* 0x000fe20000000000 */
[----:B------:R-:W-:Y:S01]  /*7690*/  UIADD3 UR24, UR16, 0x20100, URZ ;  /* 0x0002010010187890 */ /* 0x000fe2000fffe03f */
[----:B------:R-:W-:Y:S01]  /*76a0*/  VIADD R23, R23, 0x1 ;  /* 0x0000000117177836 */ /* 0x000fe20000000000 */
[----:B------:R-:W-:Y:S01]  /*76b0*/  UIADD3 UR16, UR16, 0x22100, URZ ;  /* 0x0002210010107890 */ /* 0x000fe2000fffe03f */
[----:B------:R-:W-:Y:S01]  /*76c0*/  VIADD R22, R22, 0x80 ;  /* 0x0000008016167836 */ /* 0x000fe20000000000 */
[----:B------:R-:W-:Y:S01]  /*76d0*/  UMOV UR38, 0x0 ;  /* 0x0000000000267882 */ /* 0x000fe20000000000 */
[----:B------:R-:W-:Y:S01]  /*76e0*/  UMOV UR39, 0x10000000 ;  /* 0x1000000000277882 */ /* 0x000fe20000000000 */
[C---:B------:R-:W-:Y:S01]  /*76f0*/  ISETP.NE.AND P1, PT, R8.reuse, 0x4, PT ;  /* 0x000000040800780c */ /* 0x040fe20003f25270 */
[----:B------:R-:W-:Y:S01]  /*7700*/  UMOV UR10, URZ ;  /* 0x0000003f000a7c82 */ /* 0x000fe20008000000 */
[----:B------:R-:W-:Y:S01]  /*7710*/  UMOV UR9, UR33 ;  /* 0x0000002100097c82 */ /* 0x000fe20008000000 */
[----:B------:R-:W-:Y:S01]  /*7720*/  UMOV UR13, UR36 ;  /* 0x00000024000d7c82 */ /* 0x000fe20008000000 */
[----:B------:R0:W-:Y:S01]  /*7730*/  UTMALDG.3D [UR32], [UR14], desc[UR38] ;  /* 0x000026200e0075b4 */ /* 0x0001e20008011000 */
[----:B------:R-:W-:Y:S01]  /*7740*/  UMOV UR25, UR33 ;  /* 0x0000002100197c82 */ /* 0x000fe20008000000 */
[----:B------:R-:W-:Y:S01]  /*7750*/  UMOV UR28, UR36 ;  /* 0x00000024001c7c82 */ /* 0x000fe20008000000 */
[----:B------:R-:W-:Y:S01]  /*7760*/  UMOV UR17, UR33 ;  /* 0x0000002100117c82 */ /* 0x000fe20008000000 */
[----:B------:R-:W-:Y:S01]  /*7770*/  UMOV UR19, UR27 ;  /* 0x0000001b00137c82 */ /* 0x000fe20008000000 */
[----:B------:R-:W-:Y:S01]  /*7780*/  UMOV UR20, UR36 ;  /* 0x0000002400147c82 */ /* 0x000fe20008000000 */
[----:B------:R-:W-:Y:S01]  /*7790*/  SEL R9, RZ, 0x1, P1 ;  /* 0x00000001ff097807 */ /* 0x000fe20000800000 */
[----:B------:R-:W-:Y:S01]  /*77a0*/  VIADD R21, R21, 0x40 ;  /* 0x0000004015157836 */ /* 0x000fe20000000000 */
[----:B------:R0:W-:Y:S01]  /*77b0*/  UTMALDG.4D [UR8], [UR22], desc[UR38] ;  /* 0x00002608160075b4 */ /* 0x0001e20008019000 */
[----:B------:R-:W-:-:S02]  /*77c0*/  SEL R8, R8, RZ, P1 ;  /* 0x000000ff08087207 */ /* 0x000fc40000800000 */
[----:B------:R-:W-:Y:S01]  /*77d0*/  LOP3.LUT R6, R6, R9, RZ, 0x3c, !PT ;  /* 0x0000000906067212 */ /* 0x000fe200078e3cff */
[----:B------:R0:W-:Y:S01]  /*77e0*/  UTMALDG.3D [UR24], [UR30], desc[UR38] ;  /* 0x000026181e0075b4 */ /* 0x0001e20008011000 */
[----:B------:R0:W-:Y:S02]  /*77f0*/  UTMALDG.3D [UR16], [UR30], desc[UR38] ;  /* 0x000026101e0075b4 */ /* 0x0001e40008011000 */
[----:B0-----:R-:W-:Y:S05]  /*7800*/  @P2 BRA `(.L_x_160) ;  /* 0xfffffff800fc2947 */ /* 0x001fea000383ffff */
.L_x_156:
[----:B------:R-:W-:Y:S05]  /*7810*/  BSYNC B1 ;  /* 0x0000000000017941 */ /* 0x000fea0003800000 */
.L_x_155:
[----:B------:R-:W-:Y:S01]  /*7820*/  LOP3.LUT P2, RZ, R15, 0xff, RZ, 0xc0, !PT ;  /* 0x000000ff0fff7812 */ /* 0x000fe2000784c0ff */
[----:B------:R-:W-:Y:S01]  /*7830*/  IMAD.IADD R12, R17, 0x1, R12 ;  /* 0x00000001110c7824 */ /* 0x000fe200078e020c */
[----:B------:R-:W-:Y:S01]  /*7840*/  IADD3 R2, P4, R2, UR40, RZ ;  /* 0x0000002802027c10 */ /* 0x000fe2000ff9e0ff */
[----:B------:R-:W-:Y:S01]  /*7850*/  ULDC.64 UR8, c[0x0][0x750] ;  /* 0x0001d40000087ab9 */ /* 0x000fe20000000a00 */
[----:B------:R-:W-:Y:S01]  /*7860*/  BSSY B1, `(.L_x_161) ;  /* 0x000006c000017945 */ /* 0x000fe20003800000 */
[----:B------:R-:W-:Y:S01]  /*7870*/  IMAD.MOV.U32 R16, RZ, RZ, -0x1 ;  /* 0xffffffffff107424 */ /* 0x000fe200078e00ff */
[----:B------:R-:W-:Y:S01]  /*7880*/  SHF.R.U32.HI R4, RZ, 0x2, R12 ;  /* 0x00000002ff047819 */ /* 0x000fe2000001160c */
[----:B------:R-:W-:Y:S01]  /*7890*/  IMAD.MOV.U32 R19, RZ, RZ, -0x1 ;  /* 0xffffffffff137424 */ /* 0x000fe200078e00ff */
[----:B------:R-:W-:Y:S02]  /*78a0*/  ISETP.GT.U32.AND P1, PT, R12, 0x3, PT ;  /* 0x000000030c00780c */ /* 0x000fe40003f24070 */
[----:B------:R-:W-:-:S02]  /*78b0*/  LOP3.LUT R4, R4, 0x1, RZ, 0xc0, !PT ;  /* 0x0000000104047812 */ /* 0x000fc400078ec0ff */
[----:B------:R-:W-:Y:S01]  /*78c0*/  ISETP.LT.U32.AND P1, PT, R17, 0x4, P1 ;  /* 0x000000041100780c */ /* 0x000fe20000f21070 */
[----:B------:R-:W0:Y:S01]  /*78d0*/  @P2 S2R R7, SR_CgaCtaId ;  /* 0x0000000000072919 */ /* 0x000e220000008800 */
[----:B------:R-:W-:Y:S02]  /*78e0*/  @P2 MOV R6, 0x400 ;  /* 0x0000040000062802 */ /* 0x000fe40000000f00 */
[----:B------:R-:W-:Y:S02]  /*78f0*/  IADD3.X R3, R3, UR7, RZ, P4, !PT ;  /* 0x0000000703037c10 */ /* 0x000fe4000a7fe4ff */
[----:B------:R-:W-:Y:S02]  /*7900*/  ISETP.GE.U32.AND P4, PT, R2, UR8, PT ;  /* 0x0000000802007c0c */ /* 0x000fe4000bf86070 */
[----:B------:R-:W-:Y:S02]  /*7910*/  LOP3.LUT R12, R12, 0x3, RZ, 0xc0, !PT ;  /* 0x000000030c0c7812 */ /* 0x000fe400078ec0ff */
[----:B------:R-:W-:-:S02]  /*7920*/  PRMT R15, RZ, 0x7610, R15 ;  /* 0x00007610ff0f7816 */ /* 0x000fc4000000000f */
[----:B0-----:R-:W-:Y:S01]  /*7930*/  @P2 LEA R6, R7, R6, 0x18 ;  /* 0x0000000607062211 */ /* 0x001fe200078ec0ff */
[----:B------:R-:W-:-:S03]  /*7940*/  IMAD.MOV.U32 R7, RZ, RZ, -0x1 ;  /* 0xffffffffff077424 */ /* 0x000fc600078e00ff */
[----:B------:R0:W-:Y:S01]  /*7950*/  @P2 SYNCS.ARRIVE.TRANS64.A1T0 RZ, [R6+URZ+0x58], RZ ;  /* 0x000058ff06ff29a7 */ /* 0x0001e2000810003f */
[----:B------:R-:W-:Y:S02]  /*7960*/  ISETP.NE.U32.AND P2, PT, R4, 0x1, PT ;  /* 0x000000010400780c */ /* 0x000fe40003f45070 */
[----:B------:R-:W-:Y:S02]  /*7970*/  SEL R4, RZ, 0x1, !P1 ;  /* 0x00000001ff047807 */ /* 0x000fe40004800000 */
[----:B------:R-:W-:Y:S02]  /*7980*/  ISETP.GE.U32.AND.EX P1, PT, R3, UR9, PT, P4 ;  /* 0x0000000903007c0c */ /* 0x000fe4000bf26140 */
[----:B------:R-:W-:-:S04]  /*7990*/  ISETP.GT.U32.AND P2, PT, R17, 0x3, !P2 ;  /* 0x000000031100780c */ /* 0x000fc80005744070 */
[----:B0-----:R-:W-:-:S04]  /*79a0*/  SEL R6, RZ, 0x1, !P2 ;  /* 0x00000001ff067807 */ /* 0x001fc80005000000 */
[--C-:B------:R-:W-:Y:S02]  /*79b0*/  LOP3.LUT R13, R6, R13, R4.reuse, 0x96, !PT ;  /* 0x0000000d060d7212 */ /* 0x100fe400078e9604 */
[----:B------:R-:W-:Y:S01]  /*79c0*/  PRMT R4, RZ, 0x7610, R4 ;  /* 0x00007610ff047816 */ /* 0x000fe20000000004 */
[----:B------:R-:W-:Y:S06]  /*79d0*/  @P1 BRA `(.L_x_162) ;  /* 0x0000000400501947 */ /* 0x000fec0003800000 */
[----:B------:R-:W-:Y:S01]  /*79e0*/  ULDC.64 UR8, c[0x0][0x728] ;  /* 0x0001ca0000087ab9 */ /* 0x000fe20000000a00 */
[----:B------:R-:W0:Y:S01]  /*79f0*/  S2R R16, SR_CTAID.X ;  /* 0x0000000000107919 */ /* 0x000e220000002500 */
[----:B------:R-:W-:Y:S01]  /*7a00*/  ISETP.NE.U32.AND P1, PT, RZ, UR8, PT ;  /* 0x00000008ff007c0c */ /* 0x000fe2000bf25070 */
[----:B------:R-:W-:Y:S01]  /*7a10*/  ULDC UR11, c[0x0][0x730] ;  /* 0x0001cc00000b7ab9 */ /* 0x000fe20000000800 */
[----:B------:R-:W-:Y:S01]  /*7a20*/  IMAD.MOV.U32 R6, RZ, RZ, R2 ;  /* 0x000000ffff067224 */ /* 0x000fe200078e0002 */
[----:B------:R-:W1:Y:S01]  /*7a30*/  S2R R4, SR_CTAID.Y ;  /* 0x0000000000047919 */ /* 0x000e620000002600 */
[----:B------:R-:W-:Y:S01]  /*7a40*/  ISETP.NE.AND.EX P1, PT, RZ, UR9, PT, P1 ;  /* 0x00000009ff007c0c */ /* 0x000fe2000bf25310 */
[----:B------:R-:W-:-:S12]  /*7a50*/  IMAD.MOV.U32 R7, RZ, RZ, R3 ;  /* 0x000000ffff077224 */ /* 0x000fd800078e0003 */
[----:B------:R-:W-:Y:S05]  /*7a60*/  @!P1 BRA `(.L_x_163) ;  /* 0x0000000000289947 */ /* 0x000fea0003800000 */
[----:B------:R-:W-:Y:S02]  /*7a70*/  ULDC UR10, c[0x0][0x734] ;  /* 0x0001cd00000a7ab9 */ /* 0x000fe40000000800 */
[----:B------:R-:W-:-:S05]  /*7a80*/  IADD3 R11, P1, R2, UR10, RZ ;  /* 0x0000000a020b7c10 */ /* 0x000fca000ff3e0ff */
[----:B------:R-:W-:-:S04]  /*7a90*/  IMAD.X R19, RZ, RZ, R3, P1 ;  /* 0x000000ffff137224 */ /* 0x000fc800008e0603 */
[----:B------:R-:W-:-:S04]  /*7aa0*/  IMAD.WIDE.U32 R8, R19, UR8, RZ ;  /* 0x0000000813087c25 */ /* 0x000fc8000f8e00ff */
[----:B------:R-:W-:-:S04]  /*7ab0*/  IMAD.WIDE.U32 R8, P1, R11, UR9, R8 ;  /* 0x000000090b087c25 */ /* 0x000fc8000f820008 */
[----:B------:R-:W-:-:S04]  /*7ac0*/  IMAD.WIDE.U32 R10, R11, UR8, RZ ;  /* 0x000000080b0a7c25 */ /* 0x000fc8000f8e00ff */
[----:B------:R-:W-:Y:S01]  /*7ad0*/  IMAD.X R7, RZ, RZ, RZ, P1 ;  /* 0x000000ffff077224 */ /* 0x000fe200008e06ff */
[----:B------:R-:W-:Y:S01]  /*7ae0*/  IADD3 RZ, P1, R11, R8, RZ ;  /* 0x000000080bff7210 */ /* 0x000fe20007f3e0ff */
[----:B------:R-:W-:-:S04]  /*7af0*/  IMAD.MOV.U32 R6, RZ, RZ, R9 ;  /* 0x000000ffff067224 */ /* 0x000fc800078e0009 */
[----:B------:R-:W-:-:S08]  /*7b00*/  IMAD.WIDE.U32.X R6, R19, UR9, R6, P1 ;  /* 0x0000000913067c25 */ /* 0x000fd000088e0406 */
.L_x_163:
[--C-:B------:R-:W-:Y:S01]  /*7b10*/  SHF.R.U64 R10, R6, UR11, R7.reuse ;  /* 0x0000000b060a7c19 */ /* 0x100fe20008001207 */
[----:B------:R-:W-:Y:S01]  /*7b20*/  ULDC.64 UR8, c[0x0][0x720] ;  /* 0x0001c80000087ab9 */ /* 0x000fe20000000a00 */
[----:B------:R-:W-:Y:S01]  /*7b30*/  SHF.R.U32.HI R6, RZ, UR11, R7 ;  /* 0x0000000bff067c19 */ /* 0x000fe20008011607 */
[----:B------:R-:W2:Y:S01]  /*7b40*/  LDC R25, c[0x0][0x144] ;  /* 0x00005100ff197b82 */ /* 0x000ea20000000800 */
[----:B------:R-:W-:Y:S01]  /*7b50*/  IADD3 R9, P1, RZ, -R10, RZ ;  /* 0x8000000aff097210 */ /* 0x000fe20007f3e0ff */
[----:B------:R-:W-:Y:S01]  /*7b60*/  ULDC.64 UR12, c[0x0][0x740] ;  /* 0x0001d000000c7ab9 */ /* 0x000fe20000000a00 */
[----:B0-----:R-:W-:Y:S01]  /*7b70*/  I2FP.F32.U32 R11, R16 ;  /* 0x00000010000b7245 */ /* 0x001fe20000201000 */
[----:B------:R-:W-:Y:S02]  /*7b80*/  ULDC UR10, c[0x0][0x708] ;  /* 0x0001c200000a7ab9 */ /* 0x000fe40000000800 */
[----:B------:R-:W-:Y:S01]  /*7b90*/  IMAD.X R6, RZ, RZ, ~R6, P1 ;  /* 0x000000ffff067224 */ /* 0x000fe200008e0e06 */
[----:B------:R-:W-:Y:S01]  /*7ba0*/  ISETP.NE.U32.AND P1, PT, RZ, UR12, PT ;  /* 0x0000000cff007c0c */ /* 0x000fe2000bf25070 */
[----:B------:R-:W0:Y:S02]  /*7bb0*/  LDC R21, c[0x0][0x148] ;  /* 0x00005200ff157b82 */ /* 0x000e240000000800 */
[----:B------:R-:W-:Y:S01]  /*7bc0*/  IMAD R8, R6, UR8, RZ ;  /* 0x0000000806087c24 */ /* 0x000fe2000f8e02ff */
[----:B------:R-:W-:Y:S01]  /*7bd0*/  ISETP.NE.AND.EX P1, PT, RZ, UR13, PT, P1 ;  /* 0x0000000dff007c0c */ /* 0x000fe2000bf25310 */
[----:B------:R-:W-:Y:S01]  /*7be0*/  IMAD.WIDE.U32 R6, R9, UR8, R2 ;  /* 0x0000000809067c25 */ /* 0x000fe2000f8e0002 */
[----:B------:R-:W-:-:S03]  /*7bf0*/  ULDC UR8, c[0x0][0x150] ;  /* 0x0000540000087ab9 */ /* 0x000fc60000000800 */
[----:B------:R-:W-:Y:S02]  /*7c00*/  IMAD R9, R9, UR9, R8 ;  /* 0x0000000909097c24 */ /* 0x000fe4000f8e0208 */
[----:B------:R-:W-:Y:S01]  /*7c10*/  FMUL R8, R11, UR8 ;  /* 0x000000080b087c20 */ /* 0x000fe20008400000 */
[----:B------:R-:W-:Y:S01]  /*7c20*/  ULDC UR8, c[0x0][0x718] ;  /* 0x0001c60000087ab9 */ /* 0x000fe20000000800 */
[----:B------:R-:W-:Y:S01]  /*7c30*/  ULDC UR9, c[0x0][0x154] ;  /* 0x0000550000097ab9 */ /* 0x000fe20000000800 */
[----:B------:R-:W-:-:S03]  /*7c40*/  IMAD.IADD R7, R7, 0x1, R9 ;  /* 0x0000000107077824 */ /* 0x000fc600078e0209 */
[----:B------:R-:W3:Y:S02]  /*7c50*/  F2I.U32.TRUNC.NTZ R8, R8 ;  /* 0x0000000800087305 */ /* 0x000ee4000020f000 */
[----:B------:R-:W-:Y:S02]  /*7c60*/  SHF.R.U64 R11, R6, UR8, R7 ;  /* 0x00000008060b7c19 */ /* 0x000fe40008001207 */
[----:B-1----:R-:W-:-:S05]  /*7c70*/  I2FP.F32.U32 R6, R4 ;  /* 0x0000000400067245 */ /* 0x002fca0000201000 */
[----:B------:R-:W-:Y:S01]  /*7c80*/  FMUL R22, R6, UR9 ;  /* 0x0000000906167c20 */ /* 0x000fe20008400000 */
[----:B------:R-:W-:Y:S01]  /*7c90*/  SHF.R.U32.HI R6, RZ, UR8, R7 ;  /* 0x00000008ff067c19 */ /* 0x000fe20008011607 */
[----:B------:R-:W-:-:S03]  /*7ca0*/  ULDC UR8, c[0x0][0x758] ;  /* 0x0001d60000087ab9 */ /* 0x000fc60000000800 */
[--C-:B------:R-:W-:Y:S01]  /*7cb0*/  SHF.R.U64 R20, R11, UR10, R6.reuse ;  /* 0x0000000a0b147c19 */ /* 0x100fe20008001206 */
[----:B------:R-:W1:Y:S01]  /*7cc0*/  F2I.U32.TRUNC.NTZ R22, R22 ;  /* 0x0000001600167305 */ /* 0x000e62000020f000 */
[----:B------:R-:W-:Y:S01]  /*7cd0*/  SHF.R.U32.HI R7, RZ, UR10, R6 ;  /* 0x0000000aff077c19 */ /* 0x000fe20008011606 */
[----:B---3--:R-:W-:-:S03]  /*7ce0*/  IMAD.MOV R8, RZ, RZ, -R8 ;  /* 0x000000ffff087224 */ /* 0x008fc600078e0a08 */
[--C-:B------:R-:W-:Y:S01]  /*7cf0*/  SHF.R.U64 R19, R20, UR8, R7.reuse ;  /* 0x0000000814137c19 */ /* 0x100fe20008001207 */
[----:B--2---:R-:W-:Y:S01]  /*7d00*/  IMAD R16, R25, R8, R16 ;  /* 0x0000000819107224 */ /* 0x004fe200078e0210 */
[----:B------:R-:W-:-:S03]  /*7d10*/  SHF.R.U32.HI R23, RZ, UR8, R7 ;  /* 0x00000008ff177c19 */ /* 0x000fc60008011607 */
[----:B------:R-:W-:Y:S02]  /*7d20*/  IMAD.MOV.U32 R6, RZ, RZ, R19 ;  /* 0x000000ffff067224 */ /* 0x000fe400078e0013 */
[----:B------:R-:W-:Y:S01]  /*7d30*/  IMAD.MOV.U32 R7, RZ, RZ, R23 ;  /* 0x000000ffff077224 */ /* 0x000fe200078e0017 */
[----:B-1----:R-:W-:Y:S06]  /*7d40*/  @!P1 BRA `(.L_x_164) ;  /* 0x0000000000289947 */ /* 0x002fec0003800000 */
[----:B------:R-:W-:Y:S02]  /*7d50*/  ULDC UR8, c[0x0][0x74c] ;  /* 0x0001d30000087ab9 */ /* 0x000fe40000000800 */
[----:B------:R-:W-:-:S05]  /*7d60*/  IADD3 R7, P1, R19, UR8, RZ ;  /* 0x0000000813077c10 */ /* 0x000fca000ff3e0ff */
[----:B------:R-:W-:-:S04]  /*7d70*/  IMAD.X R23, RZ, RZ, R23, P1 ;  /* 0x000000ffff177224 */ /* 0x000fc800008e0617 */
[----:B------:R-:W-:-:S04]  /*7d80*/  IMAD.WIDE.U32 R8, R23, UR12, RZ ;  /* 0x0000000c17087c25 */ /* 0x000fc8000f8e00ff */
[----:B------:R-:W-:-:S04]  /*7d90*/  IMAD.WIDE.U32 R8, P1, R7, UR13, R8 ;  /* 0x0000000d07087c25 */ /* 0x000fc8000f820008 */
[----:B------:R-:W-:-:S04]  /*7da0*/  IMAD.WIDE.U32 R6, R7, UR12, RZ ;  /* 0x0000000c07067c25 */ /* 0x000fc8000f8e00ff */
[----:B------:R-:W-:Y:S01]  /*7db0*/  IMAD.MOV.U32 R6, RZ, RZ, R9 ;  /* 0x000000ffff067224 */ /* 0x000fe200078e0009 */
[----:B------:R-:W-:Y:S01]  /*7dc0*/  IADD3 RZ, P2, R7, R8, RZ ;  /* 0x0000000807ff7210 */ /* 0x000fe20007f5e0ff */
[----:B------:R-:W-:-:S04]  /*7dd0*/  IMAD.X R7, RZ, RZ, RZ, P1 ;  /* 0x000000ffff077224 */ /* 0x000fc800008e06ff */
[----:B------:R-:W-:-:S08]  /*7de0*/  IMAD.WIDE.U32.X R6, R23, UR13, R6, P2 ;  /* 0x0000000d17067c25 */ /* 0x000fd000090e0406 */
.L_x_164:
[----:B------:R-:W-:Y:S01]  /*7df0*/  ISETP.NE.AND P1, PT, R0, 0x1, PT ;  /* 0x000000010000780c */ /* 0x000fe20003f25270 */
[----:B------:R-:W-:Y:S01]  /*7e00*/  ULDC UR8, c[0x0][0x748] ;  /* 0x0001d20000087ab9 */ /* 0x000fe20000000800 */
[----:B------:R-:W-:Y:S01]  /*7e10*/  IMAD.MOV R22, RZ, RZ, -R22 ;  /* 0x000000ffff167224 */ /* 0x000fe200078e0a16 */
[----:B------:R-:W-:Y:S01]  /*7e20*/  SHF.R.U64 R7, R6, UR8, R7 ;  /* 0x0000000806077c19 */ /* 0x000fe20008001207 */
[----:B------:R-:W-:Y:S01]  /*7e30*/  ULDC UR8, c[0x0][0x738] ;  /* 0x0001ce0000087ab9 */ /* 0x000fe20000000800 */
[----:B------:R-:W-:Y:S01]  /*7e40*/  LOP3.LUT R20, R20, UR6, RZ, 0xc0, !PT ;  /* 0x0000000614147c12 */ /* 0x000fe2000f8ec0ff */
[----:B------:R-:W-:Y:S01]  /*7e50*/  ULDC UR9, c[0x0][0x710] ;  /* 0x0001c40000097ab9 */ /* 0x000fe20000000800 */
[----:B------:R-:W-:-:S06]  /*7e60*/  LOP3.LUT R6, R11, UR4, RZ, 0xc0, !PT ;  /* 0x000000040b067c12 */ /* 0x000fcc000f8ec0ff */
[----:B0-----:R-:W-:Y:S02]  /*7e70*/  @P1 IMAD R16, R21, R22, R4 ;  /* 0x0000001615101224 */ /* 0x001fe400078e0204 */
[----:B------:R-:W-:Y:S02]  /*7e80*/  IMAD.MOV R4, RZ, RZ, -R7 ;  /* 0x000000ffff047224 */ /* 0x000fe400078e0a07 */
[----:B------:R-:W-:Y:S02]  /*7e90*/  IMAD R7, R7, UR5, R20 ;  /* 0x0000000507077c24 */ /* 0x000fe4000f8e0214 */
[----:B------:R-:W-:Y:S01]  /*7ea0*/  IMAD R19, R4, UR8, R19 ;  /* 0x0000000804137c24 */ /* 0x000fe2000f8e0213 */
[----:B------:R-:W-:Y:S01]  /*7eb0*/  ULDC UR8, c[0x0][0x700] ;  /* 0x0001c00000087ab9 */ /* 0x000fe20000000800 */
[----:B------:R-:W-:Y:S02]  /*7ec0*/  IMAD R16, R7, UR9, R16 ;  /* 0x0000000907107c24 */ /* 0x000fe4000f8e0210 */
[----:B------:R-:W-:-:S02]  /*7ed0*/  IMAD R7, R19, UR8, R6 ;  /* 0x0000000813077c24 */ /* 0x000fc4000f8e0206 */
[----:B------:R-:W-:-:S03]  /*7ee0*/  IMAD.MOV.U32 R4, RZ, RZ, 0x1 ;  /* 0x00000001ff047424 */ /* 0x000fc600078e00ff */
[----:B------:R-:W-:Y:S02]  /*7ef0*/  SEL R19, R7, R16, !P1 ;  /* 0x0000001007137207 */ /* 0x000fe40004800000 */
[----:B------:R-:W-:Y:S01]  /*7f00*/  SEL R16, R16, R7, !P1 ;  /* 0x0000000710107207 */ /* 0x000fe20004800000 */
[----:B------:R-:W-:-:S07]  /*7f10*/  IMAD.MOV.U32 R7, RZ, RZ, R10 ;  /* 0x000000ffff077224 */ /* 0x000fce00078e000a */
.L_x_162:
[----:B------:R-:W-:Y:S05]  /*7f20*/  BSYNC B1 ;  /* 0x0000000000017941 */ /* 0x000fea0003800000 */
.L_x_161:
[----:B------:R-:W-:-:S13]  /*7f30*/  LOP3.LUT P1, RZ, R4, 0xff, RZ, 0xc0, !PT ;  /* 0x000000ff04ff7812 */ /* 0x000fda000782c0ff */
[----:B------:R-:W-:Y:S05]  /*7f40*/  @P1 BRA `(.L_x_165) ;  /* 0xfffffff000ec1947 */ /* 0x000fea000383ffff */
[----:B------:R-:W-:Y:S05]  /*7f50*/  BSYNC B0 ;  /* 0x0000000000007941 */ /* 0x000fea0003800000 */
.L_x_153:
[----:B------:R-:W-:-:S03]  /*7f60*/  UMOV UR8, 0xffffffff ;  /* 0xffffffff00087882 */ /* 0x000fc60000000000 */
[----:B------:R-:W-:Y:S05]  /*7f70*/  BRA.DIV UR8, `(.L_x_166) ;  /* 0x0000000608047947 */ /* 0x000fea000b800000 */
[----:B------:R-:W-:-:S13]  /*7f80*/  ELECT P0, URZ, PT ;  /* 0x00000000003f782f */ /* 0x000fda0003800000 */
.L_x_180:
[----:B------:R-:W-:Y:S04]  /*7f90*/  BSSY B0, `(.L_x_167) ;  /* 0x000002b000007945 */ /* 0x000fe80003800000 */
[----:B------:R-:W-:Y:S05]  /*7fa0*/  @!P0 BRA `(.L_x_168) ;  /* 0x0000000000a48947 */ /* 0x000fea0003800000 */
[----:B------:R-:W-:-:S04]  /*7fb0*/  LOP3.LUT R5, R5, 0x2, RZ, 0xfc, !PT ;  /* 0x0000000205057812 */ /* 0x000fc800078efcff */
[----:B------:R-:W-:-:S13]  /*7fc0*/  ISETP.NE.AND P0, PT, R5, 0x3, PT ;  /* 0x000000030500780c */ /* 0x000fda0003f05270 */
[----:B------:R-:W-:Y:S05]  /*7fd0*/  @!P0 BRA `(.L_x_169) ;  /* 0x0000000000048947 */ /* 0x000fea0003800000 */
[----:B------:R-:W-:Y:S01]  /*7fe0*/  BPT.TRAP 0x1 ;  /* 0x000000040000795c */ /* 0x000fe20000300000 */
.L_x_169:
[----:B------:R-:W0:Y:S01]  /*7ff0*/  S2R R3, SR_CgaCtaId ;  /* 0x0000000000037919 */ /* 0x000e220000008800 */
[----:B------:R-:W-:Y:S02]  /*8000*/  MOV R0, 0x400 ;  /* 0x0000040000007802 */ /* 0x000fe40000000f00 */
[----:B------:R-:W-:Y:S02]  /*8010*/  SHF.L.U32 R2, R13, 0x1f, RZ ;  /* 0x0000001f0d027819 */ /* 0x000fe400000006ff */
[----:B0-----:R-:W-:-:S05]  /*8020*/  LEA R3, R3, R0, 0x18 ;  /* 0x0000000003037211 */ /* 0x001fca00078ec0ff */
[----:B------:R-:W-:-:S04]  /*8030*/  VIADD R3, R3, 0x20 ;  /* 0x0000002003037836 */ /* 0x000fc80000000000 */
[C---:B------:R-:W-:Y:S02]  /*8040*/  IMAD R5, R12.reuse, 0x8, R3 ;  /* 0x000000080c057824 */ /* 0x040fe400078e0203 */
[----:B------:R-:W-:Y:S02]  /*8050*/  VIADD R12, R12, 0x1 ;  /* 0x000000010c0c7836 */ /* 0x000fe40000000000 */
[----:B------:R-:W0:Y:S03]  /*8060*/  SYNCS.PHASECHK.TRANS64.TRYWAIT P0, [R5+URZ], R2 ;  /* 0x00000002050075a7 */ /* 0x000e26000800017f */
[----:B------:R-:W-:-:S04]  /*8070*/  ISETP.NE.AND P1, PT, R12, 0x4, PT ;  /* 0x000000040c00780c */ /* 0x000fc80003f25270 */
[----:B------:R-:W-:Y:S02]  /*8080*/  SEL R0, RZ, 0x1, P1 ;  /* 0x00000001ff007807 */ /* 0x000fe40000800000 */
[----:B------:R-:W-:Y:S02]  /*8090*/  SEL R12, R12, RZ, P1 ;  /* 0x000000ff0c0c7207 */ /* 0x000fe40000800000 */
[----:B------:R-:W-:-:S03]  /*80a0*/  LOP3.LUT R13, R13, R0, RZ, 0x3c, !PT ;  /* 0x000000000d0d7212 */ /* 0x000fc600078e3cff */
[----:B------:R-:W-:Y:S01]  /*80b0*/  IMAD R7, R12, 0x8, R3 ;  /* 0x000000080c077824 */ /* 0x000fe200078e0203 */
[----:B------:R-:W-:Y:S01]  /*80c0*/  SHF.L.U32 R4, R13, 0x1f, RZ ;  /* 0x0000001f0d047819 */ /* 0x000fe200000006ff */
[----:B0-----:R-:W-:Y:S06]  /*80d0*/  @!P0 BRA `(.L_x_170) ;  /* 0x0000000000d08947 */ /* 0x001fec0003800000 */
.L_x_181:
[----:B------:R-:W1:Y:S01]  /*80e0*/  SYNCS.PHASECHK.TRANS64.TRYWAIT P0, [R7+URZ], R4 ;  /* 0x00000004070075a7 */ /* 0x000e62000800017f */
[----:B------:R-:W-:-:S05]  /*80f0*/  VIADD R0, R12, 0x1 ;  /* 0x000000010c007836 */ /* 0x000fca0000000000 */
[----:B------:R-:W-:-:S04]  /*8100*/  ISETP.NE.AND P1, PT, R0, 0x4, PT ;  /* 0x000000040000780c */ /* 0x000fc80003f25270 */
[----:B0-----:R-:W-:Y:S02]  /*8110*/  SEL R2, RZ, 0x1, P1 ;  /* 0x00000001ff027807 */ /* 0x001fe40000800000 */
[----:B------:R-:W-:Y:S02]  /*8120*/  SEL R0, R0, RZ, P1 ;  /* 0x000000ff00007207 */ /* 0x000fe40000800000 */
[----:B------:R-:W-:-:S03]  /*8130*/  LOP3.LUT R13, R13, R2, RZ, 0x3c, !PT ;  /* 0x000000020d0d7212 */ /* 0x000fc600078e3cff */
[----:B------:R-:W-:Y:S01]  /*8140*/  IMAD R6, R0, 0x8, R3 ;  /* 0x0000000800067824 */ /* 0x000fe200078e0203 */
[----:B------:R-:W-:Y:S01]  /*8150*/  SHF.L.U32 R5, R13, 0x1f, RZ ;  /* 0x0000001f0d057819 */ /* 0x000fe200000006ff */
[----:B-1----:R-:W-:Y:S06]  /*8160*/  @!P0 BRA `(.L_x_171) ;  /* 0x0000000000c08947 */ /* 0x002fec0003800000 */
.L_x_182:
[----:B------:R-:W1:Y:S01]  /*8170*/  SYNCS.PHASECHK.TRANS64.TRYWAIT P0, [R6+URZ], R5 ;  /* 0x00000005060075a7 */ /* 0x000e62000800017f */
[----:B------:R-:W-:-:S05]  /*8180*/  VIADD R0, R0, 0x1 ;  /* 0x0000000100007836 */ /* 0x000fca0000000000 */
[----:B------:R-:W-:-:S04]  /*8190*/  ISETP.NE.AND P1, PT, R0, 0x4, PT ;  /* 0x000000040000780c */ /* 0x000fc80003f25270 */
[----:B------:R-:W-:Y:S02]  /*81a0*/  SEL R2, RZ, 0x1, P1 ;  /* 0x00000001ff027807 */ /* 0x000fe40000800000 */
[----:B------:R-:W-:Y:S02]  /*81b0*/  SEL R0, R0, RZ, P1 ;  /* 0x000000ff00007207 */ /* 0x000fe40000800000 */
[----:B------:R-:W-:Y:S01]  /*81c0*/  LOP3.LUT R2, R13, R2, RZ, 0x3c, !PT ;  /* 0x000000020d027212 */ /* 0x000fe200078e3cff */
[----:B-1----:R-:W-:Y:S06]  /*81d0*/  @!P0 BRA `(.L_x_172) ;  /* 0x0000000000b88947 */ /* 0x002fec0003800000 */
.L_x_183:
[----:B------:R-:W-:Y:S01]  /*81e0*/  IMAD R3, R0, 0x8, R3 ;  /* 0x0000000800037824 */ /* 0x000fe200078e0203 */
[----:B------:R-:W-:-:S07]  /*81f0*/  SHF.L.U32 R0, R2, 0x1f, RZ ;  /* 0x0000001f02007819 */ /* 0x000fce00000006ff */
.L_x_173:
[----:B--2---:R2:W3:Y:S02]  /*8200*/  SYNCS.PHASECHK.TRANS64.TRYWAIT P0, [R3+URZ], R0 ;  /* 0x00000000030075a7 */ /* 0x0044e4000800017f */
[----:B---3--:R-:W-:Y:S05]  /*8210*/  @!P0 NANOSLEEP.SYNCS 0x989680 ;  /* 0x009896800000895d */ /* 0x008fea0003900000 */
[----:B------:R-:W3:Y:S02]  /*8220*/  @!P0 SYNCS.PHASECHK.TRANS64 P0, [R3+URZ], R0 ;  /* 0x00000000030085a7 */ /* 0x000ee4000800007f */
[----:B---3--:R-:W-:Y:S05]  /*8230*/  @!P0 BRA `(.L_x_173) ;  /* 0xfffffffc00f08947 */ /* 0x008fea000383ffff */
.L_x_168:
[----:B------:R-:W-:Y:S05]  /*8240*/  BSYNC B0 ;  /* 0x0000000000007941 */ /* 0x000fea0003800000 */
.L_x_167:
[----:B------:R-:W-:Y:S05]  /*8250*/  EXIT ;  /* 0x000000000000794d */ /* 0x000fea0003800000 */
.L_x_17:
[----:B-1----:R-:W-:-:S04]  /*8260*/  IMAD.U32 R10, RZ, RZ, UR11 ;  /* 0x0000000bff0a7e24 */ /* 0x002fc8000f8e00ff */
[----:B------:R1:W4:Y:S03]  /*8270*/  SYNCS.PHASECHK.TRANS64.TRYWAIT P0, [R10+URZ], R11 ;  /* 0x0000000b0a0075a7 */ /* 0x000326000800017f */
[----:B----4-:R-:W-:Y:S05]  /*8280*/  @!P0 NANOSLEEP.SYNCS 0x989680 ;  /* 0x009896800000895d */ /* 0x010fea0003900000 */
[----:B------:R-:W4:Y:S02]  /*8290*/  @!P0 SYNCS.PHASECHK.TRANS64 P0, [R10+URZ], R11 ;  /* 0x0000000b0a0085a7 */ /* 0x000f24000800007f */
[----:B----4-:R-:W-:Y:S05]  /*82a0*/  @!P0 BRA `(.L_x_17) ;  /* 0xfffffffc00ec8947 */ /* 0x010fea000383ffff */
[----:B------:R-:W-:Y:S05]  /*82b0*/  BRA `(.L_x_16) ;  /* 0xffffff9000607947 */ /* 0x000fea000383ffff */
.L_x_154:
[----:B------:R-:W-:Y:S01]  /*82c0*/  BSSY B1, `(.L_x_174) ;  /* 0x0000006000017945 */ /* 0x000fe20003800000 */
[----:B------:R-:W-:-:S07]  /*82d0*/  IMAD.MOV.U32 R4, RZ, RZ, -0x1 ;  /* 0xffffffffff047424 */ /* 0x000fce00078e00ff */
[----:B------:R-:W-:Y:S05]  /*82e0*/  WARPSYNC.COLLECTIVE R4, `(.L_x_175) ;  /* 0x00000000040c7348 */ /* 0x000fea0003c00000 */
[----:B------:R-:W-:Y:S02]  /*82f0*/  ELECT P1, UR62, PT ;  /* 0x00000000003e782f */ /* 0x000fe40003820000 */
[----:B------:R-:W-:Y:S01]  /*8300*/  MOV R4, UR62 ;  /* 0x0000003e00047c02 */ /* 0x000fe20008000f00 */
[----:B------:R-:W-:Y:S10]  /*8310*/  ENDCOLLECTIVE ;  /* 0x000000000000791b */ /* 0x000ff40003800000 */
.L_x_175:
[----:B------:R-:W-:Y:S05]  /*8320*/  BSYNC B1 ;  /* 0x0000000000017941 */ /* 0x000fea0003800000 */
.L_x_174:
[----:B------:R-:W-:Y:S05]  /*8330*/  BRA `(.L_x_176) ;  /* 0xffffffec00fc7947 */ /* 0x000fea000383ffff */
.L_x_157:
[----:B-1----:R1:W2:Y:S02]  /*8340*/  SYNCS.PHASECHK.TRANS64.TRYWAIT P1, [R20+URZ+0x20], R9 ;  /* 0x00002009140075a7 */ /* 0x0022a4000802017f */
[----:B--2---:R-:W-:Y:S05]  /*8350*/  @!P1 NANOSLEEP.SYNCS 0x989680 ;  /* 0x009896800000995d */ /* 0x004fea0003900000 */
[----:B------:R-:W2:Y:S02]  /*8360*/  @!P1 SYNCS.PHASECHK.TRANS64 P1, [R20+URZ+0x20], R9 ;  /* 0x00002009140095a7 */ /* 0x000ea4000802007f */
[----:B--2---:R-:W-:Y:S05]  /*8370*/  @!P1 BRA `(.L_x_157) ;  /* 0xfffffffc00f09947 */ /* 0x004fea000383ffff */
[----:B------:R-:W-:Y:S05]  /*8380*/  BRA `(.L_x_177) ;  /* 0xfffffff0003c7947 */ /* 0x000fea000383ffff */
.L_x_166:
[----:B------:R-:W-:Y:S01]  /*8390*/  BSSY B0, `(.L_x_178) ;  /* 0x0000006000007945 */ /* 0x000fe20003800000 */
[----:B------:R-:W-:-:S07]  /*83a0*/  IMAD.MOV.U32 R4, RZ, RZ, -0x1 ;  /* 0xffffffffff047424 */ /* 0x000fce00078e00ff */
[----:B------:R-:W-:Y:S05]  /*83b0*/  WARPSYNC.COLLECTIVE R4, `(.L_x_179) ;  /* 0x00000000040c7348 */ /* 0x000fea0003c00000 */
[----:B------:R-:W-:Y:S02]  /*83c0*/  ELECT P1, UR62, PT ;  /* 0x00000000003e782f */ /* 0x000fe40003820000 */
[----:B------:R-:W-:Y:S01]  /*83d0*/  MOV R4, UR62 ;  /* 0x0000003e00047c02 */ /* 0x000fe20008000f00 */
[----:B------:R-:W-:Y:S10]  /*83e0*/  ENDCOLLECTIVE ;  /* 0x000000000000791b */ /* 0x000ff40003800000 */
.L_x_179:
[----:B------:R-:W-:Y:S05]  /*83f0*/  BSYNC B0 ;  /* 0x0000000000007941 */ /* 0x000fea0003800000 */
.L_x_178:
[----:B------:R-:W-:Y:S01]  /*8400*/  PLOP3.LUT P0, PT, P1, PT, PT, 0x80, 0x0 ;  /* 0x000000000000781c */ /* 0x000fe20000f0f070 */
[----:B------:R-:W-:-:S12]  /*8410*/  BRA `(.L_x_180) ;  /* 0xfffffff800dc7947 */ /* 0x000fd8000383ffff */
.L_x_170:
[----:B0-----:R0:W1:Y:S02]  /*8420*/  SYNCS.PHASECHK.TRANS64.TRYWAIT P0, [R5+URZ], R2 ;  /* 0x00000002050075a7 */ /* 0x001064000800017f */
[----:B-1----:R-:W-:Y:S05]  /*8430*/  @!P0 NANOSLEEP.SYNCS 0x989680 ;  /* 0x009896800000895d */ /* 0x002fea0003900000 */
[----:B------:R-:W1:Y:S02]  /*8440*/  @!P0 SYNCS.PHASECHK.TRANS64 P0, [R5+URZ], R2 ;  /* 0x00000002050085a7 */ /* 0x000e64000800007f */
[----:B-1----:R-:W-:Y:S05]  /*8450*/  @!P0 BRA `(.L_x_170) ;  /* 0xfffffffc00f08947 */ /* 0x002fea000383ffff */
[----:B------:R-:W-:Y:S05]  /*8460*/  BRA `(.L_x_181) ;  /* 0xfffffffc001c7947 */ /* 0x000fea000383ffff */
.L_x_171:
[----:B0-----:R0:W1:Y:S02]  /*8470*/  SYNCS.PHASECHK.TRANS64.TRYWAIT P0, [R7+URZ], R4 ;  /* 0x00000004070075a7 */ /* 0x001064000800017f */
[----:B-1----:R-:W-:Y:S05]  /*8480*/  @!P0 NANOSLEEP.SYNCS 0x989680 ;  /* 0x009896800000895d */ /* 0x002fea0003900000 */
[----:B------:R-:W1:Y:S02]  /*8490*/  @!P0 SYNCS.PHASECHK.TRANS64 P0, [R7+URZ], R4 ;  /* 0x00000004070085a7 */ /* 0x000e64000800007f */
[----:B-1----:R-:W-:Y:S05]  /*84a0*/  @!P0 BRA `(.L_x_171) ;  /* 0xfffffffc00f08947 */ /* 0x002fea000383ffff */
[----:B------:R-:W-:Y:S05]  /*84b0*/  BRA `(.L_x_182) ;  /* 0xfffffffc002c7947 */ /* 0x000fea000383ffff */
.L_x_172:
[----:B-1----:R1:W2:Y:S02]  /*84c0*/  SYNCS.PHASECHK.TRANS64.TRYWAIT P0, [R6+URZ], R5 ;  /* 0x00000005060075a7 */ /* 0x0022a4000800017f */
[----:B--2---:R-:W-:Y:S05]  /*84d0*/  @!P0 NANOSLEEP.SYNCS 0x989680 ;  /* 0x009896800000895d */ /* 0x004fea0003900000 */
[----:B------:R-:W2:Y:S02]  /*84e0*/  @!P0 SYNCS.PHASECHK.TRANS64 P0, [R6+URZ], R5 ;  /* 0x00000005060085a7 */ /* 0x000ea4000800007f */
[----:B--2---:R-:W-:Y:S05]  /*84f0*/  @!P0 BRA `(.L_x_172) ;  /* 0xfffffffc00f08947 */ /* 0x004fea000383ffff */
[----:B------:R-:W-:Y:S05]  /*8500*/  BRA `(.L_x_183) ;  /* 0xfffffffc00347947 */ /* 0x000fea000383ffff */
.L_x_184:
[----:B------:R-:W-:-:S00]  /*8510*/  BRA `(.L_x_184) ;  /* 0xfffffffc00fc7947 */ /* 0x000fc0000383ffff */
[----:B------:R-:W-:-:S00]  /*8520*/  NOP ;  /* 0x0000000000007918 */ /* 0x000fc00000000000 */
        /* <DEDUP_REMOVED lines=13> */
.L_x_185:


//--------------------- .nv.shared._ZN7cutlass13device_kernelINS_4gemm6kernel13GemmUniversalIN4cute5tupleIJiiiiEEENS1_10collective13CollectiveMmaINS1_40MainloopSm90TmaGmmaWarpSpecializedSparseILi4ENS5_IJNS4_1CILi1EEESB_SB_EEENS1_35KernelTmaWarpSpecializedCooperativeEEENS5_IJNSA_ILi256EEENSA_ILi64EEENSA_ILi128EEEEEENS_6half_tENS5_IJNS4_6LayoutINS5_IJiNS5_IJNSA_ILi2EEEiEEEiEEENS5_IJlNS5_IJSB_SL_EEElEEEEENSK_INS5_IJNS5_IJNS5_IJNSA_ILi8EEESL_NSA_ILi4EEEEEEiEEENS5_IJNS5_IJNSA_ILi16EEESL_SS_EEEiEEEiEEENS5_IJNS5_IJNS5_IJSH_SV_NSA_ILi2048EEEEEENSA_ILi8192EEEEEENS5_IJNS5_IJSB_NSA_ILi1024EEENSA_ILi32EEEEEElEEElEEEEEEEESJ_NS5_IJlSB_lEEENS4_8TiledMMAINS4_8MMA_AtomIJNS4_4SM904GMMA6SPARSE26GMMA_64x64x32_F32F16F16_SSILNS1E_5MajorE0ELS1H_0ELNS1E_7ScaleInE1ELS1I_1ELNS1E_9SparseSelE0EEEEEENSK_INS5_IJSL_SB_SB_EEENS5_IJSB_NSA_ILi0EEES1N_EEEEENS5_IJNS4_10UnderscoreES1Q_S1Q_EEEEENS4_13SM90_TMA_LOADENS4_14ComposedLayoutINS4_7SwizzleILi3ELi4ELi3EEENS4_25smem_sparse_ptr_flag_bitsILi2ELi16EEENSK_INS5_IJNS5_IJSB_SR_EEENS5_IJSL_SG_EEEEEENS5_IJNS5_IJS1N_SH_EEESO_EEEEEEEvNS4_8identityES1T_NS1U_IS1W_NS4_18smem_ptr_flag_bitsILi16EEENSK_INS5_IJSR_SG_EEENS5_IJSG_SB_EEEEEEEvS26_EENS_8epilogue10collective6detail29Sm90TmaWarpSpecializedAdapterINS2F_15DefaultEpilogueIfNS5_IJSB_llEEES2J_NS2E_6thread17LinearCombinationIfLi1EffLNS2K_9ScaleType4KindE0ELNS_15FloatRoundStyleE2EfEENS1_15EpilogueDefaultEEEEEvvEEEEvNT_6ParamsE --------------------------
	.section	.nv.shared._ZN7cutlass13device_kernelINS_4gemm6kernel13GemmUniversalIN4cute5tupleIJiiiiEEENS1_10collective13CollectiveMmaINS1_40MainloopSm90TmaGmmaWarpSpecializedSparseILi4ENS5_IJNS4_1CILi1EEESB_SB_EEENS1_35KernelTmaWarpSpecializedCooperativeEEENS5_IJNSA_ILi256EEENSA_ILi64EEENSA_ILi128EEEEEENS_6half_tENS5_IJNS4_6LayoutINS5_IJiNS5_IJNSA_ILi2EEEiEEEiEEENS5_IJlNS5_IJSB_SL_EEElEEEEENSK_INS5_IJNS5_IJNS5_IJNSA_ILi8EEESL_NSA_ILi4EEEEEEiEEENS5_IJNS5_IJNSA_ILi16EEESL_SS_EEEiEEEiEEENS5_IJNS5_IJNS5_IJSH_SV_NSA_ILi2048EEEEEENSA_ILi8192EEEEEENS5_IJNS5_IJSB_NSA_ILi1024EEENSA_ILi32EEEEEElEEElEEEEEEEESJ_NS5_IJlSB_lEEENS4_8TiledMMAINS4_8MMA_AtomIJNS4_4SM904GMMA6SPARSE26GMMA_64x64x32_F32F16F16_SSILNS1E_5MajorE0ELS1H_0ELNS1E_7ScaleInE1ELS1I_1ELNS1E_9SparseSelE0EEEEEENSK_INS5_IJSL_SB_SB_EEENS5_IJSB_NSA_ILi0EEES1N_EEEEENS5_IJNS4_10UnderscoreES1Q_S1Q_EEEEENS4_13SM90_TMA_LOADENS4_14ComposedLayoutINS4_7SwizzleILi3ELi4ELi3EEENS4_25smem_sparse_ptr_flag_bitsILi2ELi16EEENSK_INS5_IJNS5_IJSB_SR_EEENS5_IJSL_SG_EEEEEENS5_IJNS5_IJS1N_SH_EEESO_EEEEEEEvNS4_8identityES1T_NS1U_IS1W_NS4_18smem_ptr_flag_bitsILi16EEENSK_INS5_IJSR_SG_EEENS5_IJSG_SB_EEEEEEEvS26_EENS_8epilogue10collective6detail29Sm90TmaWarpSpecializedAdapterINS2F_15DefaultEpilogueIfNS5_IJSB_llEEES2J_NS2E_6thread17LinearCombinationIfLi1EffLNS2K_9ScaleType4KindE0ELNS_15FloatRoundStyleE2EfEENS1_15EpilogueDefaultEEEEEvvEEEEvNT_6ParamsE,"aw",@nobits
	.sectionflags	@""
	.align	16
	.zero		1024


//--------------------- .nv.shared.reserved.0     --------------------------
	.section	.nv.shared.reserved.0,"aw",@nobits
	.weak		__nv_reservedSMEM_offset_0_alias
	.size		__nv_reservedSMEM_offset_0_alias, 0, 0
	.other		__nv_reservedSMEM_offset_0_alias,@"STO_CUDA_RESERVED_SHARED STV_DEFAULT"
__nv_reservedSMEM_offset_0_alias:
	.zero		0


//--------------------- .nv.global                --------------------------
	.section	.nv.global,"aw",@nobits
.nv.global:
	.type		_ZN39_INTERNAL_7a4f2d1f_4_k_cu_3c1560f3_27984cute1_E,@object
	.size		_ZN39_INTERNAL_7a4f2d1f_4_k_cu_3c1560f3_27984cute1_E,(_ZN39_INTERNAL_7a4f2d1f_4_k_cu_3c1560f3_27984cuda3std3__45__cpo6cbeginE - _ZN39_INTERNAL_7a4f2d1f_4_k_cu_3c1560f3_27984cute1_E)
_ZN39_INTERNAL_7a4f2d1f_4_k_cu_3c1560f3_27984cute1_E:
	.zero		1
	.type		_ZN39_INTERNAL_7a4f2d1f_4_k_cu_3c1560f3_27984cuda3std3__45__cpo6cbeginE,@object
	.size		_ZN39_INTERNAL_7a4f2d1f_4_k_cu_3c1560f3_27984cuda3std3__45__cpo6cbeginE,(_ZN39_INTERNAL_7a4f2d1f_4_k_cu_3c1560f3_27984cuda3std3__48in_placeE - _ZN39_INTERNAL_7a4f2d1f_4_k_cu_3c1560f3_27984cuda3std3__45__cpo6cbeginE)
_ZN39_INTERNAL_7a4f2d1f_4_k_cu_3c1560f3_27984cuda3std3__45__cpo6cbeginE:
	.zero		1
	.type		_ZN39_INTERNAL_7a4f2d1f_4_k_cu_3c1560f3_27984cuda3std3__48in_placeE,@object
	.size		_ZN39_INTERNAL_7a4f2d1f_4_k_cu_3c1560f3_27984cuda3std3__48in_placeE,(_ZN39_INTERNAL_7a4f2d1f_4_k_cu_3c1560f3_27984cuda3std6ranges3__45__cpo9iter_moveE - _ZN39_INTERNAL_7a4f2d1f_4_k_cu_3c1560f3_27984cuda3std3__48in_placeE)
_ZN39_INTERNAL_7a4f2d1f_4_k_cu_3c1560f3_27984cuda3std3__48in_placeE:
	.zero		1
	.type		_ZN39_INTERNAL_7a4f2d1f_4_k_cu_3c1560f3_27984cuda3std6ranges3__45__cpo9iter_moveE,@object
	.size		_ZN39_INTERNAL_7a4f2d1f_4_k_cu_3c1560f3_27984cuda3std6ranges3__45__cpo9iter_moveE,(_ZN39_INTERNAL_7a4f2d1f_4_k_cu_3c1560f3_27984cuda3std3__45__cpo5beginE - _ZN39_INTERNAL_7a4f2d1f_4_k_cu_3c1560f3_27984cuda3std6ranges3__45__cpo9iter_moveE)
_ZN39_INTERNAL_7a4f2d1f_4_k_cu_3c1560f3_27984cuda3std6ranges3__45__cpo9iter_moveE:
	.zero		1
	.type		_ZN39_INTERNAL_7a4f2d1f_4_k_cu_3c1560f3_27984cuda3std3__45__cpo5beginE,@object
	.size		_ZN39_INTERNAL_7a4f2d1f_4_k_cu_3c1560f3_27984cuda3std3__45__cpo5beginE,(_ZN39_INTERNAL_7a4f2d1f_4_k_cu_3c1560f3_27984cuda3std3__441_GLOBAL__N__7a4f2d1f_4_k_cu_3c1560f3_27986ignoreE - _ZN39_INTERNAL_7a4f2d1f_4_k_cu_3c1560f3_27984cuda3std3__45__cpo5beginE)
_ZN39_INTERNAL_7a4f2d1f_4_k_cu_3c1560f3_27984cuda3std3__45__cpo5beginE:
	.zero		1
	.type		_ZN39_INTERNAL_7a4f2d1f_4_k_cu_3c1560f3_27984cuda3std3__441_GLOBAL__N__7a4f2d1f_4_k_cu_3c1560f3_27986ignoreE,@object
	.size		_ZN39_INTERNAL_7a4f2d1f_4_k_cu_3c1560f3_27984cuda3std3__441_GLOBAL__N__7a4f2d1f_4_k_cu_3c1560f3_27986ignoreE,(_ZN39_INTERNAL_7a4f2d1f_4_k_cu_3c1560f3_27984cute7productE - _ZN39_INTERNAL_7a4f2d1f_4_k_cu_3c1560f3_27984cuda3std3__441_GLOBAL__N__7a4f2d1f_4_k_cu_3c1560f3_27986ignoreE)
_ZN39_INTERNAL_7a4f2d1f_4_k_cu_3c1560f3_27984cuda3std3__441_GLOBAL__N__7a4f2d1f_4_k_cu_3c1560f3_27986ignoreE:
	.zero		1
	.type		_ZN39_INTERNAL_7a4f2d1f_4_k_cu_3c1560f3_27984cute7productE,@object
	.size		_ZN39_INTERNAL_7a4f2d1f_4_k_cu_3c1560f3_27984cute7productE,(_ZN39_INTERNAL_7a4f2d1f_4_k_cu_3c1560f3_27984cuda3std3__45__cpo3endE - _ZN39_INTERNAL_7a4f2d1f_4_k_cu_3c1560f3_27984cute7productE)
_ZN39_INTERNAL_7a4f2d1f_4_k_cu_3c1560f3_27984cute7productE:
	.zero		1
	.type		_ZN39_INTERNAL_7a4f2d1f_4_k_cu_3c1560f3_27984cuda3std3__45__cpo3endE,@object
	.size		_ZN39_INTERNAL_7a4f2d1f_4_k_cu_3c1560f3_27984cuda3std3__45__cpo3endE,(_ZN39_INTERNAL_7a4f2d1f_4_k_cu_3c1560f3_27984cuda3std3__419piecewise_constructE - _ZN39_INTERNAL_7a4f2d1f_4_k_cu_3c1560f3_27984cuda3std3__45__cpo3endE)
_ZN39_INTERNAL_7a4f2d1f_4_k_cu_3c1560f3_27984cuda3std3__45__cpo3endE:
	.zero		1
	.type		_ZN39_INTERNAL_7a4f2d1f_4_k_cu_3c1560f3_27984cuda3std3__419piecewise_constructE,@object
	.size		_ZN39_INTERNAL_7a4f2d1f_4_k_cu_3c1560f3_27984cuda3std3__419piecewise_constructE,(_ZN39_INTERNAL_7a4f2d1f_4_k_cu_3c1560f3_27984cuda3std3__45__cpo4cendE - _ZN39_INTERNAL_7a4f2d1f_4_k_cu_3c1560f3_27984cuda3std3__419piecewise_constructE)
_ZN39_INTERNAL_7a4f2d1f_4_k_cu_3c1560f3_27984cuda3std3__419piecewise_constructE:
	.zero		1
	.type		_ZN39_INTERNAL_7a4f2d1f_4_k_cu_3c1560f3_27984cuda3std3__45__cpo4cendE,@object
	.size		_ZN39_INTERNAL_7a4f2d1f_4_k_cu_3c1560f3_27984cuda3std3__45__cpo4cendE,(_ZN39_INTERNAL_7a4f2d1f_4_k_cu_3c1560f3_27984cuda3std6ranges3__45__cpo4swapE - _ZN39_INTERNAL_7a4f2d1f_4_k_cu_3c1560f3_27984cuda3std3__45__cpo4cendE)
_ZN39_INTERNAL_7a4f2d1f_4_k_cu_3c1560f3_27984cuda3std3__45__cpo4cendE:
	.zero		1
	.type		_ZN39_INTERNAL_7a4f2d1f_4_k_cu_3c1560f3_27984cuda3std6ranges3__45__cpo4swapE,@object
	.size		_ZN39_INTERNAL_7a4f2d1f_4_k_cu_3c1560f3_27984cuda3std6ranges3__45__cpo4swapE,(.L_7 - _ZN39_INTERNAL_7a4f2d1f_4_k_cu_3c1560f3_27984cuda3std6ranges3__45__cpo4swapE)
_ZN39_INTERNAL_7a4f2d1f_4_k_cu_3c1560f3_27984cuda3std6ranges3__45__cpo4swapE:
	.zero		1
.L_7:


//--------------------- .nv.constant0._ZN7cutlass13device_kernelINS_4gemm6kernel13GemmUniversalIN4cute5tupleIJiiiiEEENS1_10collective13CollectiveMmaINS1_40MainloopSm90TmaGmmaWarpSpecializedSparseILi4ENS5_IJNS4_1CILi1EEESB_SB_EEENS1_35KernelTmaWarpSpecializedCooperativeEEENS5_IJNSA_ILi256EEENSA_ILi64EEENSA_ILi128EEEEEENS_6half_tENS5_IJNS4_6LayoutINS5_IJiNS5_IJNSA_ILi2EEEiEEEiEEENS5_IJlNS5_IJSB_SL_EEElEEEEENSK_INS5_IJNS5_IJNS5_IJNSA_ILi8EEESL_NSA_ILi4EEEEEEiEEENS5_IJNS5_IJNSA_ILi16EEESL_SS_EEEiEEEiEEENS5_IJNS5_IJNS5_IJSH_SV_NSA_ILi2048EEEEEENSA_ILi8192EEEEEENS5_IJNS5_IJSB_NSA_ILi1024EEENSA_ILi32EEEEEElEEElEEEEEEEESJ_NS5_IJlSB_lEEENS4_8TiledMMAINS4_8MMA_AtomIJNS4_4SM904GMMA6SPARSE26GMMA_64x64x32_F32F16F16_SSILNS1E_5MajorE0ELS1H_0ELNS1E_7ScaleInE1ELS1I_1ELNS1E_9SparseSelE0EEEEEENSK_INS5_IJSL_SB_SB_EEENS5_IJSB_NSA_ILi0EEES1N_EEEEENS5_IJNS4_10UnderscoreES1Q_S1Q_EEEEENS4_13SM90_TMA_LOADENS4_14ComposedLayoutINS4_7SwizzleILi3ELi4ELi3EEENS4_25smem_sparse_ptr_flag_bitsILi2ELi16EEENSK_INS5_IJNS5_IJSB_SR_EEENS5_IJSL_SG_EEEEEENS5_IJNS5_IJS1N_SH_EEESO_EEEEEEEvNS4_8identityES1T_NS1U_IS1W_NS4_18smem_ptr_flag_bitsILi16EEENSK_INS5_IJSR_SG_EEENS5_IJSG_SB_EEEEEEEvS26_EENS_8epilogue10collective6detail29Sm90TmaWarpSpecializedAdapterINS2F_15DefaultEpilogueIfNS5_IJSB_llEEES2J_NS2E_6thread17LinearCombinationIfLi1EffLNS2K_9ScaleType4KindE0ELNS_15FloatRoundStyleE2EfEENS1_15EpilogueDefaultEEEEEvvEEEEvNT_6ParamsE --------------------------
	.section	.nv.constant0._ZN7cutlass13device_kernelINS_4gemm6kernel13GemmUniversalIN4cute5tupleIJiiiiEEENS1_10collective13CollectiveMmaINS1_40MainloopSm90TmaGmmaWarpSpecializedSparseILi4ENS5_IJNS4_1CILi1EEESB_SB_EEENS1_35KernelTmaWarpSpecializedCooperativeEEENS5_IJNSA_ILi256EEENSA_ILi64EEENSA_ILi128EEEEEENS_6half_tENS5_IJNS4_6LayoutINS5_IJiNS5_IJNSA_ILi2EEEiEEEiEEENS5_IJlNS5_IJSB_SL_EEElEEEEENSK_INS5_IJNS5_IJNS5_IJNSA_ILi8EEESL_NSA_ILi4EEEEEEiEEENS5_IJNS5_IJNSA_ILi16EEESL_SS_EEEiEEEiEEENS5_IJNS5_IJNS5_IJSH_SV_NSA_ILi2048EEEEEENSA_ILi8192EEEEEENS5_IJNS5_IJSB_NSA_ILi1024EEENSA_ILi32EEEEEElEEElEEEEEEEESJ_NS5_IJlSB_lEEENS4_8TiledMMAINS4_8MMA_AtomIJNS4_4SM904GMMA6SPARSE26GMMA_64x64x32_F32F16F16_SSILNS1E_5MajorE0ELS1H_0ELNS1E_7ScaleInE1ELS1I_1ELNS1E_9SparseSelE0EEEEEENSK_INS5_IJSL_SB_SB_EEENS5_IJSB_NSA_ILi0EEES1N_EEEEENS5_IJNS4_10UnderscoreES1Q_S1Q_EEEEENS4_13SM90_TMA_LOADENS4_14ComposedLayoutINS4_7SwizzleILi3ELi4ELi3EEENS4_25smem_sparse_ptr_flag_bitsILi2ELi16EEENSK_INS5_IJNS5_IJSB_SR_EEENS5_IJSL_SG_EEEEEENS5_IJNS5_IJS1N_SH_EEESO_EEEEEEEvNS4_8identityES1T_NS1U_IS1W_NS4_18smem_ptr_flag_bitsILi16EEENSK_INS5_IJSR_SG_EEENS5_IJSG_SB_EEEEEEEvS26_EENS_8epilogue10collective6detail29Sm90TmaWarpSpecializedAdapterINS2F_15DefaultEpilogueIfNS5_IJSB_llEEES2J_NS2E_6thread17LinearCombinationIfLi1EffLNS2K_9ScaleType4KindE0ELNS_15FloatRoundStyleE2EfEENS1_15EpilogueDefaultEEEEEvvEEEEvNT_6ParamsE,"a",@progbits
	.sectionflags	@""
	.align	4
.nv.constant0._ZN7cutlass13device_kernelINS_4gemm6kernel13GemmUniversalIN4cute5tupleIJiiiiEEENS1_10collective13CollectiveMmaINS1_40MainloopSm90TmaGmmaWarpSpecializedSparseILi4ENS5_IJNS4_1CILi1EEESB_SB_EEENS1_35KernelTmaWarpSpecializedCooperativeEEENS5_IJNSA_ILi256EEENSA_ILi64EEENSA_ILi128EEEEEENS_6half_tENS5_IJNS4_6LayoutINS5_IJiNS5_IJNSA_ILi2EEEiEEEiEEENS5_IJlNS5_IJSB_SL_EEElEEEEENSK_INS5_IJNS5_IJNS5_IJNSA_ILi8EEESL_NSA_ILi4EEEEEEiEEENS5_IJNS5_IJNSA_ILi16EEESL_SS_EEEiEEEiEEENS5_IJNS5_IJNS5_IJSH_SV_NSA_ILi2048EEEEEENSA_ILi8192EEEEEENS5_IJNS5_IJSB_NSA_ILi1024EEENSA_ILi32EEEEEElEEElEEEEEEEESJ_NS5_IJlSB_lEEENS4_8TiledMMAINS4_8MMA_AtomIJNS4_4SM904GMMA6SPARSE26GMMA_64x64x32_F32F16F16_SSILNS1E_5MajorE0ELS1H_0ELNS1E_7ScaleInE1ELS1I_1ELNS1E_9SparseSelE0EEEEEENSK_INS5_IJSL_SB_SB_EEENS5_IJSB_NSA_ILi0EEES1N_EEEEENS5_IJNS4_10UnderscoreES1Q_S1Q_EEEEENS4_13SM90_TMA_LOADENS4_14ComposedLayoutINS4_7SwizzleILi3ELi4ELi3EEENS4_25smem_sparse_ptr_flag_bitsILi2ELi16EEENSK_INS5_IJNS5_IJSB_SR_EEENS5_IJSL_SG_EEEEEENS5_IJNS5_IJS1N_SH_EEESO_EEEEEEEvNS4_8identityES1T_NS1U_IS1W_NS4_18smem_ptr_flag_bitsILi16EEENSK_INS5_IJSR_SG_EEENS5_IJSG_SB_EEEEEEEvS26_EENS_8epilogue10collective6detail29Sm90TmaWarpSpecializedAdapterINS2F_15DefaultEpilogueIfNS5_IJSB_llEEES2J_NS2E_6thread17LinearCombinationIfLi1EffLNS2K_9ScaleType4KindE0ELNS_15FloatRoundStyleE2EfEENS1_15EpilogueDefaultEEEEEvvEEEEvNT_6ParamsE:
	.zero		1920


//--------------------- SYMBOLS --------------------------

	.type		.nv.reservedSmem.offset0,@object
	.size		.nv.reservedSmem.offset0,0x4
